	.target	sm_90a

	.elftype	@"ET_EXEC"


//--------------------- .note.nv.tkinfo           --------------------------
	.section	.note.nv.tkinfo,"",@"SHT_NOTE"
	.sectionflags	@"SHF_NOTE_NV_TKINFO"
	.tkinfo
        /*0018*/ 	.word	0x00000002
        /*0030*/ 	.string	""
        /*0030*/ 	.string	"ptxas"
        /*0030*/ 	.string	"Cuda compilation tools, release 13.0, V13.0.88"
        /*0030*/ 	.string	"Build cuda_13.0.r13.0/compiler.36424714_0"
        /*0030*/ 	.string	"-arch sm_90a -m 64 "



//--------------------- .note.nv.cuinfo           --------------------------
	.section	.note.nv.cuinfo,"",@"SHT_NOTE"
	.sectionflags	@"SHF_NOTE_NV_CUINFO"
        /*0018*/ 	.short	0x0002
        /*001a*/ 	.short	0x005a
        /*001c*/ 	.short	0x0082
	.zero		2


//--------------------- .nv.info                  --------------------------
	.section	.nv.info,"",@"SHT_CUDA_INFO"
	.align	4


	//----- nvinfo : EIATTR_REGCOUNT
	.align		4
        /*0000*/ 	.byte	0x04, 0x2f
        /*0002*/ 	.short	(.L_16 - .L_15)
	.align		4
.L_15:
        /*0004*/ 	.word	index@(_ZN7cutlass13device_kernelINS_4fmha6kernel28FmhaKernelTmaWarpSpecializedINS1_10collective30FmhaMainloopTmaWarpSpecializedINS_10bfloat16_tEffN4cute5tupleIJNS7_1CILi128EEENS9_ILi64EEENS9_ILi160EEEEEENS8_IJiNS9_ILi1EEENS8_IJiiEEEEEESG_SG_NS4_13DefaultFusionEJEEENS4_15FmhaFwdEpilogueIS6_fNS8_IJSB_SC_SB_EEEEENS2_23IndividualTileSchedulerEJEEEEEvNT_6ParamsE)
        /*0008*/ 	.word	0x000000a8


	//----- nvinfo : EIATTR_FRAME_SIZE
	.align		4
.L_16:
        /*000c*/ 	.byte	0x04, 0x11
        /*000e*/ 	.short	(.L_18 - .L_17)
	.align		4
.L_17:
        /*0010*/ 	.word	index@($__internal_0_$__cuda_sm20_rcp_rn_f32_slowpath)
        /*0014*/ 	.word	0x00000000


	//----- nvinfo : EIATTR_FRAME_SIZE
	.align		4
.L_18:
        /*0018*/ 	.byte	0x04, 0x11
        /*001a*/ 	.short	(.L_20 - .L_19)
	.align		4
.L_19:
        /*001c*/ 	.word	index@(_ZN7cutlass13device_kernelINS_4fmha6kernel28FmhaKernelTmaWarpSpecializedINS1_10collective30FmhaMainloopTmaWarpSpecializedINS_10bfloat16_tEffN4cute5tupleIJNS7_1CILi128EEENS9_ILi64EEENS9_ILi160EEEEEENS8_IJiNS9_ILi1EEENS8_IJiiEEEEEESG_SG_NS4_13DefaultFusionEJEEENS4_15FmhaFwdEpilogueIS6_fNS8_IJSB_SC_SB_EEEEENS2_23IndividualTileSchedulerEJEEEEEvNT_6ParamsE)
        /*0020*/ 	.word	0x00000000


	//----- nvinfo : EIATTR_MIN_STACK_SIZE
	.align		4
.L_20:
        /*0024*/ 	.byte	0x04, 0x12
        /*0026*/ 	.short	(.L_22 - .L_21)
	.align		4
.L_21:
        /*0028*/ 	.word	index@(_ZN7cutlass13device_kernelINS_4fmha6kernel28FmhaKernelTmaWarpSpecializedINS1_10collective30FmhaMainloopTmaWarpSpecializedINS_10bfloat16_tEffN4cute5tupleIJNS7_1CILi128EEENS9_ILi64EEENS9_ILi160EEEEEENS8_IJiNS9_ILi1EEENS8_IJiiEEEEEESG_SG_NS4_13DefaultFusionEJEEENS4_15FmhaFwdEpilogueIS6_fNS8_IJSB_SC_SB_EEEEENS2_23IndividualTileSchedulerEJEEEEEvNT_6ParamsE)
        /*002c*/ 	.word	0x00000000
.L_22:


//--------------------- .nv.compat                --------------------------
	.section	.nv.compat,"",@"SHT_CUDA_COMPAT_INFO"
	.align	4
        /*0000*/ 	.byte	0x02, 0x09, 0x01, 0x00, 0x02, 0x02, 0x04, 0x00, 0x02, 0x05, 0x05, 0x00, 0x03, 0x07, 0x01, 0x01
        /*0010*/ 	.byte	0x02, 0x03, 0x01, 0x00, 0x02, 0x06, 0x01, 0x00, 0x04, 0x0b, 0x08, 0x00, 0x00, 0x00, 0x00, 0x00
        /*0020*/ 	.byte	0x00, 0x00, 0x00, 0x00


//--------------------- .nv.info._ZN7cutlass13device_kernelINS_4fmha6kernel28FmhaKernelTmaWarpSpecializedINS1_10collective30FmhaMainloopTmaWarpSpecializedINS_10bfloat16_tEffN4cute5tupleIJNS7_1CILi128EEENS9_ILi64EEENS9_ILi160EEEEEENS8_IJiNS9_ILi1EEENS8_IJiiEEEEEESG_SG_NS4_13DefaultFusionEJEEENS4_15FmhaFwdEpilogueIS6_fNS8_IJSB_SC_SB_EEEEENS2_23IndividualTileSchedulerEJEEEEEvNT_6ParamsE --------------------------
	.section	.nv.info._ZN7cutlass13device_kernelINS_4fmha6kernel28FmhaKernelTmaWarpSpecializedINS1_10collective30FmhaMainloopTmaWarpSpecializedINS_10bfloat16_tEffN4cute5tupleIJNS7_1CILi128EEENS9_ILi64EEENS9_ILi160EEEEEENS8_IJiNS9_ILi1EEENS8_IJiiEEEEEESG_SG_NS4_13DefaultFusionEJEEENS4_15FmhaFwdEpilogueIS6_fNS8_IJSB_SC_SB_EEEEENS2_23IndividualTileSchedulerEJEEEEEvNT_6ParamsE,"",@"SHT_CUDA_INFO"
	.sectionflags	@""
	.align	4


	//----- nvinfo : EIATTR_CUDA_API_VERSION
	.align		4
        /*0000*/ 	.byte	0x04, 0x37
        /*0002*/ 	.short	(.L_24 - .L_23)
.L_23:
        /*0004*/ 	.word	0x00000082


	//----- nvinfo : EIATTR_KPARAM_INFO
	.align		4
.L_24:
        /*0008*/ 	.byte	0x04, 0x17
        /*000a*/ 	.short	(.L_26 - .L_25)
.L_25:
        /*000c*/ 	.word	0x00000000
        /*0010*/ 	.short	0x0000
        /*0012*/ 	.short	0x0070
        /*0014*/ 	.byte	0x00, 0xf0, 0x01, 0x20


	//----- nvinfo : EIATTR_SPARSE_MMA_MASK
	.align		4
.L_26:
        /*0018*/ 	.byte	0x03, 0x50
        /*001a*/ 	.short	0x0000


	//----- nvinfo : EIATTR_MAXREG_COUNT
	.align		4
        /*001c*/ 	.byte	0x03, 0x1b
        /*001e*/ 	.short	0x00a8


	//----- nvinfo : EIATTR_NUM_BARRIERS
	.align		4
        /*0020*/ 	.byte	0x02, 0x4c
        /*0022*/ 	.byte	0x02
	.zero		1


	//----- nvinfo : EIATTR_EXTERNS
	.align		4
        /*0024*/ 	.byte	0x04, 0x0f
        /*0026*/ 	.short	(.L_28 - .L_27)


	//   ....[0]....
	.align		4
.L_27:
        /*0028*/ 	.word	index@(__assertfail)


	//----- nvinfo : EIATTR_MERCURY_ISA_VERSION
	.align		4
.L_28:
        /*002c*/ 	.byte	0x03, 0x5f
        /*002e*/ 	.short	0x0101


	//----- nvinfo : EIATTR_INT_WARP_WIDE_INSTR_OFFSETS
	.align		4
        /*0030*/ 	.byte	0x04, 0x31
        /*0032*/ 	.short	(.L_30 - .L_29)


	//   ....[0]....
.L_29:
        /*0034*/ 	.word	0x000006f0


	//   ....[1]....
        /*0038*/ 	.word	0x00000700


	//   ....[2]....
        /*003c*/ 	.word	0x00000710


	//   ....[3]....
        /*0040*/ 	.word	0x00000720


	//   ....[4]....
        /*0044*/ 	.word	0x00000790


	//----- nvinfo : EIATTR_COOP_GROUP_MASK_REGIDS
	.align		4
.L_30:
        /*0048*/ 	.byte	0x04, 0x29
        /*004a*/ 	.short	(.L_32 - .L_31)


	//   ....[0]....
.L_31:
        /*004c*/ 	.word	0xffffffff


	//   ....[1]....
        /*0050*/ 	.word	0xffffffff


	//   ....[2]....
        /*0054*/ 	.word	0xffffffff


	//   ....[3]....
        /*0058*/ 	.word	0xffffffff


	//   ....[4]....
        /*005c*/ 	.word	0xffffffff


	//   ....[5]....
        /*0060*/ 	.word	0xffffffff


	//   ....[6]....
        /*0064*/ 	.word	0xffffffff


	//   ....[7]....
        /*0068*/ 	.word	0xffffffff


	//   ....[8]....
        /*006c*/ 	.word	0xffffffff


	//   ....[9]....
        /*0070*/ 	.word	0xffffffff


	//   ....[10]....
        /*0074*/ 	.word	0xffffffff


	//   ....[11]....
        /*0078*/ 	.word	0xffffffff


	//   ....[12]....
        /*007c*/ 	.word	0xffffffff


	//   ....[13]....
        /*0080*/ 	.word	0xffffffff


	//   ....[14]....
        /*0084*/ 	.word	0xffffffff


	//   ....[15]....
        /*0088*/ 	.word	0xffffffff


	//   ....[16]....
        /*008c*/ 	.word	0xffffffff


	//   ....[17]....
        /*0090*/ 	.word	0xffffffff


	//----- nvinfo : EIATTR_COOP_GROUP_INSTR_OFFSETS
	.align		4
.L_32:
        /*0094*/ 	.byte	0x04, 0x28
        /*0096*/ 	.short	(.L_34 - .L_33)


	//   ....[0]....
.L_33:
        /*0098*/ 	.word	0x00000050


	//   ....[1]....
        /*009c*/ 	.word	0x00000080


	//   ....[2]....
        /*00a0*/ 	.word	0x000001b0


	//   ....[3]....
        /*00a4*/ 	.word	0x00000370


	//   ....[4]....
        /*00a8*/ 	.word	0x00000530


	//   ....[5]....
        /*00ac*/ 	.word	0x00000690


	//   ....[6]....
        /*00b0*/ 	.word	0x000014a0


	//   ....[7]....
        /*00b4*/ 	.word	0x00001530


	//   ....[8]....
        /*00b8*/ 	.word	0x00001580


	//   ....[9]....
        /*00bc*/ 	.word	0x00001650


	//   ....[10]....
        /*00c0*/ 	.word	0x00003210


	//   ....[11]....
        /*00c4*/ 	.word	0x00003240


	//   ....[12]....
        /*00c8*/ 	.word	0x00003540


	//   ....[13]....
        /*00cc*/ 	.word	0x00003660


	//   ....[14]....
        /*00d0*/ 	.word	0x00004f60


	//   ....[15]....
        /*00d4*/ 	.word	0x00004f90


	//   ....[16]....
        /*00d8*/ 	.word	0x00004fe0


	//   ....[17]....
        /*00dc*/ 	.word	0x00004ff0


	//----- nvinfo : EIATTR_REG_RECONFIG
	.align		4
.L_34:
        /*00e0*/ 	.byte	0x01, 0x54
	.zero		2


	//----- nvinfo : EIATTR_SYSCALL_OFFSETS
	.align		4
        /*00e4*/ 	.byte	0x04, 0x46
        /*00e6*/ 	.short	(.L_36 - .L_35)


	//   ....[0]....
.L_35:
        /*00e8*/ 	.word	0x00005cd0


	//   ....[1]....
        /*00ec*/ 	.word	0x00005e30


	//----- nvinfo : EIATTR_MBARRIER_INSTR_OFFSETS
	.align		4
.L_36:
        /*00f0*/ 	.byte	0x04, 0x39
        /*00f2*/ 	.short	(.L_38 - .L_37)


	//   ....[0]....
.L_37:
        /*00f4*/ 	.word	0x00000320
        /*00f8*/ 	.word	0x000000ff
        /*00fc*/ 	.word	0x00023050
        /*0100*/ 	.short	0x0100
        /*0102*/ 	.byte	0x0b
	.zero		1


	//   ....[1]....
        /*0104*/ 	.word	0x00000330
        /*0108*/ 	.word	0x000000ff
        /*010c*/ 	.word	0x00023060
        /*0110*/ 	.short	0x0100
        /*0112*/ 	.byte	0x0b
	.zero		1


	//   ....[2]....
        /*0114*/ 	.word	0x00000340
        /*0118*/ 	.word	0x000000ff
        /*011c*/ 	.word	0x00023058
        /*0120*/ 	.short	0x0100
        /*0122*/ 	.byte	0x0b
	.zero		1


	//   ....[3]....
        /*0124*/ 	.word	0x00000350
        /*0128*/ 	.word	0x000000ff
        /*012c*/ 	.word	0x00023068
        /*0130*/ 	.short	0x0100
        /*0132*/ 	.byte	0x0b
	.zero		1


	//   ....[4]....
        /*0134*/ 	.word	0x00000480
        /*0138*/ 	.word	0x000000ff
        /*013c*/ 	.word	0x00023000
        /*0140*/ 	.short	0x0100
        /*0142*/ 	.byte	0x0b
	.zero		1


	//   ....[5]....
        /*0144*/ 	.word	0x00000490
        /*0148*/ 	.word	0x000000ff
        /*014c*/ 	.word	0x00023028
        /*0150*/ 	.short	0x0100
        /*0152*/ 	.byte	0x0b
	.zero		1


	//   ....[6]....
        /*0154*/ 	.word	0x000004a0
        /*0158*/ 	.word	0x000000ff
        /*015c*/ 	.word	0x00023008
        /*0160*/ 	.short	0x0100
        /*0162*/ 	.byte	0x0b
	.zero		1


	//   ....[7]....
        /*0164*/ 	.word	0x000004b0
        /*0168*/ 	.word	0x000000ff
        /*016c*/ 	.word	0x00023030
        /*0170*/ 	.short	0x0100
        /*0172*/ 	.byte	0x0b
	.zero		1


	//   ....[8]....
        /*0174*/ 	.word	0x000004c0
        /*0178*/ 	.word	0x000000ff
        /*017c*/ 	.word	0x00023010
        /*0180*/ 	.short	0x0100
        /*0182*/ 	.byte	0x0b
	.zero		1


	//   ....[9]....
        /*0184*/ 	.word	0x000004d0
        /*0188*/ 	.word	0x000000ff
        /*018c*/ 	.word	0x00023038
        /*0190*/ 	.short	0x0100
        /*0192*/ 	.byte	0x0b
	.zero		1


	//   ....[10]....
        /*0194*/ 	.word	0x000004e0
        /*0198*/ 	.word	0x000000ff
        /*019c*/ 	.word	0x00023018
        /*01a0*/ 	.short	0x0100
        /*01a2*/ 	.byte	0x0b
	.zero		1


	//   ....[11]....
        /*01a4*/ 	.word	0x000004f0
        /*01a8*/ 	.word	0x000000ff
        /*01ac*/ 	.word	0x00023040
        /*01b0*/ 	.short	0x0100
        /*01b2*/ 	.byte	0x0b
	.zero		1


	//   ....[12]....
        /*01b4*/ 	.word	0x00000500
        /*01b8*/ 	.word	0x000000ff
        /*01bc*/ 	.word	0x00023020
        /*01c0*/ 	.short	0x0100
        /*01c2*/ 	.byte	0x0b
	.zero		1


	//   ....[13]....
        /*01c4*/ 	.word	0x00000510
        /*01c8*/ 	.word	0x000000ff
        /*01cc*/ 	.word	0x00023048
        /*01d0*/ 	.short	0x0100
        /*01d2*/ 	.byte	0x0b
	.zero		1


	//   ....[14]....
        /*01d4*/ 	.word	0x00000640
        /*01d8*/ 	.word	0x000000ff
        /*01dc*/ 	.word	0x00023070
        /*01e0*/ 	.short	0x0100
        /*01e2*/ 	.byte	0x0b
	.zero		1


	//   ....[15]....
        /*01e4*/ 	.word	0x00000650
        /*01e8*/ 	.word	0x000000ff
        /*01ec*/ 	.word	0x00023080
        /*01f0*/ 	.short	0x0100
        /*01f2*/ 	.byte	0x0b
	.zero		1


	//   ....[16]....
        /*01f4*/ 	.word	0x00000660
        /*01f8*/ 	.word	0x000000ff
        /*01fc*/ 	.word	0x00023078
        /*0200*/ 	.short	0x0100
        /*0202*/ 	.byte	0x0b
	.zero		1


	//   ....[17]....
        /*0204*/ 	.word	0x00000670
        /*0208*/ 	.word	0x000000ff
        /*020c*/ 	.word	0x00023088
        /*0210*/ 	.short	0x0100
        /*0212*/ 	.byte	0x0b
	.zero		1


	//   ....[18]....
        /*0214*/ 	.word	0x000007b0
        /*0218*/ 	.word	0x000000ff
        /*021c*/ 	.word	0x00023090
        /*0220*/ 	.short	0x0100
        /*0222*/ 	.byte	0x08
	.zero		1


	//   ....[19]....
        /*0224*/ 	.word	0x000007c0
        /*0228*/ 	.word	0x000000ff
        /*022c*/ 	.word	0x00023098
        /*0230*/ 	.short	0x0100
        /*0232*/ 	.byte	0x08
	.zero		1


	//   ....[20]....
        /*0234*/ 	.word	0x000007d0
        /*0238*/ 	.word	0x000000ff
        /*023c*/ 	.word	0x000230a0
        /*0240*/ 	.short	0x0100
        /*0242*/ 	.byte	0x08
	.zero		1


	//   ....[21]....
        /*0244*/ 	.word	0x000007e0
        /*0248*/ 	.word	0x000000ff
        /*024c*/ 	.word	0x000230a8
        /*0250*/ 	.short	0x0100
        /*0252*/ 	.byte	0x08
	.zero		1


	//   ....[22]....
        /*0254*/ 	.word	0x000008e0
        /*0258*/ 	.word	0x000000ff
        /*025c*/ 	.word	0x000230c0
        /*0260*/ 	.short	0x0100
        /*0262*/ 	.byte	0x0b
	.zero		1


	//   ....[23]....
        /*0264*/ 	.word	0x000008f0
        /*0268*/ 	.word	0x000000ff
        /*026c*/ 	.word	0x000230e0
        /*0270*/ 	.short	0x0100
        /*0272*/ 	.byte	0x0b
	.zero		1


	//   ....[24]....
        /*0274*/ 	.word	0x00000900
        /*0278*/ 	.word	0x000000ff
        /*027c*/ 	.word	0x000230c8
        /*0280*/ 	.short	0x0100
        /*0282*/ 	.byte	0x0b
	.zero		1


	//   ....[25]....
        /*0284*/ 	.word	0x00000910
        /*0288*/ 	.word	0x000000ff
        /*028c*/ 	.word	0x000230e8
        /*0290*/ 	.short	0x0100
        /*0292*/ 	.byte	0x0b
	.zero		1


	//   ....[26]....
        /*0294*/ 	.word	0x00000920
        /*0298*/ 	.word	0x000000ff
        /*029c*/ 	.word	0x000230d0
        /*02a0*/ 	.short	0x0100
        /*02a2*/ 	.byte	0x0b
	.zero		1


	//   ....[27]....
        /*02a4*/ 	.word	0x00000930
        /*02a8*/ 	.word	0x000000ff
        /*02ac*/ 	.word	0x000230f0
        /*02b0*/ 	.short	0x0100
        /*02b2*/ 	.byte	0x0b
	.zero		1


	//   ....[28]....
        /*02b4*/ 	.word	0x00000940
        /*02b8*/ 	.word	0x000000ff
        /*02bc*/ 	.word	0x000230d8
        /*02c0*/ 	.short	0x0100
        /*02c2*/ 	.byte	0x0b
	.zero		1


	//   ....[29]....
        /*02c4*/ 	.word	0x00000950
        /*02c8*/ 	.word	0x000000ff
        /*02cc*/ 	.word	0x000230f8
        /*02d0*/ 	.short	0x0100
        /*02d2*/ 	.byte	0x0b
	.zero		1


	//   ....[30]....
        /*02d4*/ 	.word	0x00000d50
        /*02d8*/ 	.word	0x000000ff
        /*02dc*/ 	.word	0x00023050
        /*02e0*/ 	.short	0x010a
        /*02e2*/ 	.byte	0x08
	.zero		1


	//   ....[31]....
        /*02e4*/ 	.word	0x00000dc0
        /*02e8*/ 	.word	0x000000ff
        /*02ec*/ 	.word	0x00023000
        /*02f0*/ 	.short	0x010a
        /*02f2*/ 	.byte	0x24
	.zero		1


	//   ....[32]....
        /*02f4*/ 	.word	0x00000e30
        /*02f8*/ 	.word	0x000000ff
        /*02fc*/ 	.word	0x00000000
        /*0300*/ 	.short	0x010a
        /*0302*/ 	.byte	0x05
	.zero		1


	//   ....[33]....
        /*0304*/ 	.word	0x00002230
        /*0308*/ 	.word	0x00000002
        /*030c*/ 	.word	0x00000000
        /*0310*/ 	.short	0x0101
        /*0312*/ 	.byte	0x0b
	.zero		1


	//   ....[34]....
        /*0314*/ 	.word	0x00002540
        /*0318*/ 	.word	0x000000ff
        /*031c*/ 	.word	0x00023008
        /*0320*/ 	.short	0x010a
        /*0322*/ 	.byte	0x24
	.zero		1


	//   ....[35]....
        /*0324*/ 	.word	0x00002c10
        /*0328*/ 	.word	0x000000ff
        /*032c*/ 	.word	0x00000000
        /*0330*/ 	.short	0x0101
        /*0332*/ 	.byte	0x0a
	.zero		1


	//   ....[36]....
        /*0334*/ 	.word	0x00002d50
        /*0338*/ 	.word	0x000000ff
        /*033c*/ 	.word	0x00023000
        /*0340*/ 	.short	0x010a
        /*0342*/ 	.byte	0x0a
	.zero		1


	//   ....[37]....
        /*0344*/ 	.word	0x000040c0
        /*0348*/ 	.word	0x000000ff
        /*034c*/ 	.word	0x00023000
        /*0350*/ 	.short	0x010a
        /*0352*/ 	.byte	0x0b
	.zero		1


	//   ....[38]....
        /*0354*/ 	.word	0x000046f0
        /*0358*/ 	.word	0x000000ff
        /*035c*/ 	.word	0x00023000
        /*0360*/ 	.short	0x010a
        /*0362*/ 	.byte	0x0b
	.zero		1


	//   ....[39]....
        /*0364*/ 	.word	0x00004db0
        /*0368*/ 	.word	0x000000ff
        /*036c*/ 	.word	0x00000000
        /*0370*/ 	.short	0x0101
        /*0372*/ 	.byte	0x0b
	.zero		1


	//   ....[40]....
        /*0374*/ 	.word	0x00004e60
        /*0378*/ 	.word	0x000000ff
        /*037c*/ 	.word	0x00000000
        /*0380*/ 	.short	0x0101
        /*0382*/ 	.byte	0x04
	.zero		1


	//   ....[41]....
        /*0384*/ 	.word	0x00005700
        /*0388*/ 	.word	0x000000ff
        /*038c*/ 	.word	0x00023098
        /*0390*/ 	.short	0x010a
        /*0392*/ 	.byte	0x04
	.zero		1


	//   ....[42]....
        /*0394*/ 	.word	0x00006f30
        /*0398*/ 	.word	0x00000000
        /*039c*/ 	.word	0x00023090
        /*03a0*/ 	.short	0x0101
        /*03a2*/ 	.byte	0x24
	.zero		1


	//   ....[43]....
        /*03a4*/ 	.word	0x00007080
        /*03a8*/ 	.word	0x00000003
        /*03ac*/ 	.word	0x00023060
        /*03b0*/ 	.short	0x010a
        /*03b2*/ 	.byte	0x3f
	.zero		1


	//   ....[44]....
        /*03b4*/ 	.word	0x00007480
        /*03b8*/ 	.word	0x00000000
        /*03bc*/ 	.word	0x00023028
        /*03c0*/ 	.short	0x010a
        /*03c2*/ 	.byte	0x3f
	.zero		1


	//   ....[45]....
        /*03c4*/ 	.word	0x00007880
        /*03c8*/ 	.word	0x00000004
        /*03cc*/ 	.word	0x00023060
        /*03d0*/ 	.short	0x010a
        /*03d2*/ 	.byte	0x3f
	.zero		1


	//   ....[46]....
        /*03d4*/ 	.word	0x00007cb0
        /*03d8*/ 	.word	0x00000003
        /*03dc*/ 	.word	0x00023028
        /*03e0*/ 	.short	0x010a
        /*03e2*/ 	.byte	0x3f
	.zero		1


	//   ....[47]....
        /*03e4*/ 	.word	0x000081a0
        /*03e8*/ 	.word	0x00000006
        /*03ec*/ 	.word	0x00023028
        /*03f0*/ 	.short	0x010a
        /*03f2*/ 	.byte	0x3f
	.zero		1


	//   ....[48]....
        /*03f4*/ 	.word	0x000085d0
        /*03f8*/ 	.word	0x00000006
        /*03fc*/ 	.word	0x00023028
        /*0400*/ 	.short	0x010a
        /*0402*/ 	.byte	0x3f
	.zero		1


	//   ....[49]....
        /*0404*/ 	.word	0x000089f0
        /*0408*/ 	.word	0x00000003
        /*040c*/ 	.word	0x00023050
        /*0410*/ 	.short	0x010a
        /*0412*/ 	.byte	0x3f
	.zero		1


	//   ....[50]....
        /*0414*/ 	.word	0x00008a50
        /*0418*/ 	.word	0x00000003
        /*041c*/ 	.word	0x00023000
        /*0420*/ 	.short	0x010a
        /*0422*/ 	.byte	0x3f
	.zero		1


	//   ....[51]....
        /*0424*/ 	.word	0x00008ab0
        /*0428*/ 	.word	0x00000003
        /*042c*/ 	.word	0x00000000
        /*0430*/ 	.short	0x010a
        /*0432*/ 	.byte	0x3f
	.zero		1


	//   ....[52]....
        /*0434*/ 	.word	0x00008b10
        /*0438*/ 	.word	0x00000005
        /*043c*/ 	.word	0x00023008
        /*0440*/ 	.short	0x010a
        /*0442*/ 	.byte	0x3f
	.zero		1


	//   ....[53]....
        /*0444*/ 	.word	0x00008b70
        /*0448*/ 	.word	0x00000004
        /*044c*/ 	.word	0x00023000
        /*0450*/ 	.short	0x010a
        /*0452*/ 	.byte	0x3f
	.zero		1


	//   ....[54]....
        /*0454*/ 	.word	0x00008bd0
        /*0458*/ 	.word	0x00000008
        /*045c*/ 	.word	0x00023000
        /*0460*/ 	.short	0x010a
        /*0462*/ 	.byte	0x3f
	.zero		1


	//   ....[55]....
        /*0464*/ 	.word	0x00008c30
        /*0468*/ 	.word	0x00000003
        /*046c*/ 	.word	0x00023098
        /*0470*/ 	.short	0x010a
        /*0472*/ 	.byte	0x3f
	.zero		1


	//   ....[56]....
        /*0474*/ 	.word	0x00008c80
        /*0478*/ 	.word	0x00000003
        /*047c*/ 	.word	0x00023060
        /*0480*/ 	.short	0x010a
        /*0482*/ 	.byte	0x3f
	.zero		1


	//   ....[57]....
        /*0484*/ 	.word	0x00008cd0
        /*0488*/ 	.word	0x00000000
        /*048c*/ 	.word	0x00023028
        /*0490*/ 	.short	0x010a
        /*0492*/ 	.byte	0x3f
	.zero		1


	//   ....[58]....
        /*0494*/ 	.word	0x00008d20
        /*0498*/ 	.word	0x00000004
        /*049c*/ 	.word	0x00023060
        /*04a0*/ 	.short	0x010a
        /*04a2*/ 	.byte	0x3f
	.zero		1


	//   ....[59]....
        /*04a4*/ 	.word	0x00008d70
        /*04a8*/ 	.word	0x00000003
        /*04ac*/ 	.word	0x00023028
        /*04b0*/ 	.short	0x010a
        /*04b2*/ 	.byte	0x3f
	.zero		1


	//   ....[60]....
        /*04b4*/ 	.word	0x00008dc0
        /*04b8*/ 	.word	0x00000006
        /*04bc*/ 	.word	0x00023028
        /*04c0*/ 	.short	0x010a
        /*04c2*/ 	.byte	0x3f
	.zero		1


	//   ....[61]....
        /*04c4*/ 	.word	0x00008e10
        /*04c8*/ 	.word	0x00000006
        /*04cc*/ 	.word	0x00023028
        /*04d0*/ 	.short	0x010a
        /*04d2*/ 	.byte	0x3f
	.zero		1


	//----- nvinfo : EIATTR_NUM_MBARRIERS
	.align		4
.L_38:
        /*04d4*/ 	.byte	0x03, 0x38
        /*04d6*/ 	.short	0x001e


	//----- nvinfo : EIATTR_EXIT_INSTR_OFFSETS
	.align		4
        /*04d8*/ 	.byte	0x04, 0x1c
        /*04da*/ 	.short	(.L_40 - .L_39)


	//   ....[0]....
.L_39:
        /*04dc*/ 	.word	0x000009f0


	//   ....[1]....
        /*04e0*/ 	.word	0x00006f40


	//   ....[2]....
        /*04e4*/ 	.word	0x00006f80


	//   ....[3]....
        /*04e8*/ 	.word	0x00008070


	//   ....[4]....
        /*04ec*/ 	.word	0x000089d0


	//----- nvinfo : EIATTR_MAX_THREADS
	.align		4
.L_40:
        /*04f0*/ 	.byte	0x04, 0x05
        /*04f2*/ 	.short	(.L_42 - .L_41)
.L_41:
        /*04f4*/ 	.word	0x00000180
        /*04f8*/ 	.word	0x00000001
        /*04fc*/ 	.word	0x00000001


	//----- nvinfo : EIATTR_CRS_STACK_SIZE
	.align		4
.L_42:
        /*0500*/ 	.byte	0x04, 0x1e
        /*0502*/ 	.short	(.L_44 - .L_43)
.L_43:
        /*0504*/ 	.word	0x00000000


	//----- nvinfo : EIATTR_CBANK_PARAM_SIZE
	.align		4
.L_44:
        /*0508*/ 	.byte	0x03, 0x19
        /*050a*/ 	.short	0x0870


	//----- nvinfo : EIATTR_PARAM_CBANK
	.align		4
        /*050c*/ 	.byte	0x04, 0x0a
        /*050e*/ 	.short	(.L_46 - .L_45)
	.align		4
.L_45:
        /*0510*/ 	.word	index@(.nv.constant0._ZN7cutlass13device_kernelINS_4fmha6kernel28FmhaKernelTmaWarpSpecializedINS1_10collective30FmhaMainloopTmaWarpSpecializedINS_10bfloat16_tEffN4cute5tupleIJNS7_1CILi128EEENS9_ILi64EEENS9_ILi160EEEEEENS8_IJiNS9_ILi1EEENS8_IJiiEEEEEESG_SG_NS4_13DefaultFusionEJEEENS4_15FmhaFwdEpilogueIS6_fNS8_IJSB_SC_SB_EEEEENS2_23IndividualTileSchedulerEJEEEEEvNT_6ParamsE)
        /*0514*/ 	.short	0x0210
        /*0516*/ 	.short	0x0870


	//----- nvinfo : EIATTR_SW_WAR
	.align		4
.L_46:
        /*0518*/ 	.byte	0x04, 0x36
        /*051a*/ 	.short	(.L_48 - .L_47)
.L_47:
        /*051c*/ 	.word	0x00000008
.L_48:


//--------------------- .nv.callgraph             --------------------------
	.section	.nv.callgraph,"",@"SHT_CUDA_CALLGRAPH"
	.align	4
	.sectionentsize	8
	.align		4
        /*0000*/ 	.word	0x00000000
	.align		4
        /*0004*/ 	.word	0xffffffff
	.align		4
        /*0008*/ 	.word	index@(_ZN7cutlass13device_kernelINS_4fmha6kernel28FmhaKernelTmaWarpSpecializedINS1_10collective30FmhaMainloopTmaWarpSpecializedINS_10bfloat16_tEffN4cute5tupleIJNS7_1CILi128EEENS9_ILi64EEENS9_ILi160EEEEEENS8_IJiNS9_ILi1EEENS8_IJiiEEEEEESG_SG_NS4_13DefaultFusionEJEEENS4_15FmhaFwdEpilogueIS6_fNS8_IJSB_SC_SB_EEEEENS2_23IndividualTileSchedulerEJEEEEEvNT_6ParamsE)
	.align		4
        /*000c*/ 	.word	index@(__assertfail)
	.align		4
        /*0010*/ 	.word	0x00000000
	.align		4
        /*0014*/ 	.word	0xfffffffe
	.align		4
        /*0018*/ 	.word	0x00000000
	.align		4
        /*001c*/ 	.word	0xfffffffd
	.align		4
        /*0020*/ 	.word	0x00000000
	.align		4
        /*0024*/ 	.word	0xfffffffc


//--------------------- .nv.constant4             --------------------------
	.section	.nv.constant4,"a",@progbits
	.align	8
	.align		8
.nv.constant4:
        /*0000*/ 	.dword	__assertfail
	.align		8
        /*0008*/ 	.dword	__unnamed_1
	.align		8
        /*0010*/ 	.dword	__unnamed_2
	.align		8
        /*0018*/ 	.dword	_ZN39_INTERNAL_8e7a071c_4_k_cu_8206cf82_27824cuda3std3__45__cpo5beginE
	.align		8
        /*0020*/ 	.dword	_ZN39_INTERNAL_8e7a071c_4_k_cu_8206cf82_27824cuda3std3__45__cpo3endE
	.align		8
        /*0028*/ 	.dword	_ZN39_INTERNAL_8e7a071c_4_k_cu_8206cf82_27824cuda3std3__45__cpo6cbeginE
	.align		8
        /*0030*/ 	.dword	_ZN39_INTERNAL_8e7a071c_4_k_cu_8206cf82_27824cuda3std3__45__cpo4cendE
	.align		8
        /*0038*/ 	.dword	_ZN39_INTERNAL_8e7a071c_4_k_cu_8206cf82_27824cuda3std3__441_GLOBAL__N__8e7a071c_4_k_cu_8206cf82_27826ignoreE
	.align		8
        /*0040*/ 	.dword	_ZN39_INTERNAL_8e7a071c_4_k_cu_8206cf82_27824cuda3std3__419piecewise_constructE
	.align		8
        /*0048*/ 	.dword	_ZN39_INTERNAL_8e7a071c_4_k_cu_8206cf82_27824cuda3std3__48in_placeE
	.align		8
        /*0050*/ 	.dword	_ZN39_INTERNAL_8e7a071c_4_k_cu_8206cf82_27824cuda3std6ranges3__45__cpo4swapE
	.align		8
        /*0058*/ 	.dword	_ZN39_INTERNAL_8e7a071c_4_k_cu_8206cf82_27824cuda3std6ranges3__45__cpo9iter_moveE
	.align		8
        /*0060*/ 	.dword	_ZN39_INTERNAL_8e7a071c_4_k_cu_8206cf82_27824cute7productE
	.align		8
        /*0068*/ 	.dword	_ZN39_INTERNAL_8e7a071c_4_k_cu_8206cf82_27824cute1_E
	.align		8
        /*0070*/ 	.dword	$str$24
	.align		8
        /*0078*/ 	.dword	$str$25


//--------------------- .text._ZN7cutlass13device_kernelINS_4fmha6kernel28FmhaKernelTmaWarpSpecializedINS1_10collective30FmhaMainloopTmaWarpSpecializedINS_10bfloat16_tEffN4cute5tupleIJNS7_1CILi128EEENS9_ILi64EEENS9_ILi160EEEEEENS8_IJiNS9_ILi1EEENS8_IJiiEEEEEESG_SG_NS4_13DefaultFusionEJEEENS4_15FmhaFwdEpilogueIS6_fNS8_IJSB_SC_SB_EEEEENS2_23IndividualTileSchedulerEJEEEEEvNT_6ParamsE --------------------------
	.section	.text._ZN7cutlass13device_kernelINS_4fmha6kernel28FmhaKernelTmaWarpSpecializedINS1_10collective30FmhaMainloopTmaWarpSpecializedINS_10bfloat16_tEffN4cute5tupleIJNS7_1CILi128EEENS9_ILi64EEENS9_ILi160EEEEEENS8_IJiNS9_ILi1EEENS8_IJiiEEEEEESG_SG_NS4_13DefaultFusionEJEEENS4_15FmhaFwdEpilogueIS6_fNS8_IJSB_SC_SB_EEEEENS2_23IndividualTileSchedulerEJEEEEEvNT_6ParamsE,"ax",@progbits
	.align	128
.text._ZN7cutlass13device_kernelINS_4fmha6kernel28FmhaKernelTmaWarpSpecializedINS1_10collective30FmhaMainloopTmaWarpSpecializedINS_10bfloat16_tEffN4cute5tupleIJNS7_1CILi128EEENS9_ILi64EEENS9_ILi160EEEEEENS8_IJiNS9_ILi1EEENS8_IJiiEEEEEESG_SG_NS4_13DefaultFusionEJEEENS4_15FmhaFwdEpilogueIS6_fNS8_IJSB_SC_SB_EEEEENS2_23IndividualTileSchedulerEJEEEEEvNT_6ParamsE:
        .type           _ZN7cutlass13device_kernelINS_4fmha6kernel28FmhaKernelTmaWarpSpecializedINS1_10collective30FmhaMainloopTmaWarpSpecializedINS_10bfloat16_tEffN4cute5tupleIJNS7_1CILi128EEENS9_ILi64EEENS9_ILi160EEEEEENS8_IJiNS9_ILi1EEENS8_IJiiEEEEEESG_SG_NS4_13DefaultFusionEJEEENS4_15FmhaFwdEpilogueIS6_fNS8_IJSB_SC_SB_EEEEENS2_23IndividualTileSchedulerEJEEEEEvNT_6ParamsE,@function
        .size           _ZN7cutlass13device_kernelINS_4fmha6kernel28FmhaKernelTmaWarpSpecializedINS1_10collective30FmhaMainloopTmaWarpSpecializedINS_10bfloat16_tEffN4cute5tupleIJNS7_1CILi128EEENS9_ILi64EEENS9_ILi160EEEEEENS8_IJiNS9_ILi1EEENS8_IJiiEEEEEESG_SG_NS4_13DefaultFusionEJEEENS4_15FmhaFwdEpilogueIS6_fNS8_IJSB_SC_SB_EEEEENS2_23IndividualTileSchedulerEJEEEEEvNT_6ParamsE,(.L_x_112 - _ZN7cutlass13device_kernelINS_4fmha6kernel28FmhaKernelTmaWarpSpecializedINS1_10collective30FmhaMainloopTmaWarpSpecializedINS_10bfloat16_tEffN4cute5tupleIJNS7_1CILi128EEENS9_ILi64EEENS9_ILi160EEEEEENS8_IJiNS9_ILi1EEENS8_IJiiEEEEEESG_SG_NS4_13DefaultFusionEJEEENS4_15FmhaFwdEpilogueIS6_fNS8_IJSB_SC_SB_EEEEENS2_23IndividualTileSchedulerEJEEEEEvNT_6ParamsE)
        .other          _ZN7cutlass13device_kernelINS_4fmha6kernel28FmhaKernelTmaWarpSpecializedINS1_10collective30FmhaMainloopTmaWarpSpecializedINS_10bfloat16_tEffN4cute5tupleIJNS7_1CILi128EEENS9_ILi64EEENS9_ILi160EEEEEENS8_IJiNS9_ILi1EEENS8_IJiiEEEEEESG_SG_NS4_13DefaultFusionEJEEENS4_15FmhaFwdEpilogueIS6_fNS8_IJSB_SC_SB_EEEEENS2_23IndividualTileSchedulerEJEEEEEvNT_6ParamsE,@"STO_CUDA_ENTRY STV_DEFAULT"
_ZN7cutlass13device_kernelINS_4fmha6kernel28FmhaKernelTmaWarpSpecializedINS1_10collective30FmhaMainloopTmaWarpSpecializedINS_10bfloat16_tEffN4cute5tupleIJNS7_1CILi128EEENS9_ILi64EEENS9_ILi160EEEEEENS8_IJiNS9_ILi1EEENS8_IJiiEEEEEESG_SG_NS4_13DefaultFusionEJEEENS4_15FmhaFwdEpilogueIS6_fNS8_IJSB_SC_SB_EEEEENS2_23IndividualTileSchedulerEJEEEEEvNT_6ParamsE:
[----:B------:R-:W1:Y:S01]  /*0000*/  LDC R1, c[0x0][0x28] ;  /* 0x00000a00ff017b82 */ /* 0x000e620000000800 */
[----:B------:R-:W2:Y:S01]  /*0010*/  S2R R6, SR_TID.X ;  /* 0x0000000000067919 */ /* 0x000ea20000002100 */
[----:B------:R-:W-:Y:S01]  /*0020*/  ELECT P1, URZ, PT ;  /* 0x00000000003f782f */ /* 0x000fe20003820000 */
[----:B------:R-:W-:Y:S01]  /*0030*/  BSSY B0, `(.L_x_0) ;  /* 0x0000017000007945 */ /* 0x000fe20003800000 */
[----:B--2---:R-:W-:-:S05]  /*0040*/  SHF.R.U32.HI R0, RZ, 0x5, R6 ;  /* 0x00000005ff007819 */ /* 0x004fca0000011606 */
[----:B------:R-:W2:Y:S02]  /*0050*/  SHFL.IDX PT, R2, R0, RZ, 0x1f ;  /* 0x00001fff00027589 */ /* 0x000ea400000e0000 */
[----:B--2---:R-:W-:Y:S02]  /*0060*/  R2UR UR4, R2 ;  /* 0x00000000020472ca */ /* 0x004fe400000e0000 */
[----:B------:R-:W-:-:S06]  /*0070*/  SHF.R.U32.HI R2, RZ, 0x7, R6 ;  /* 0x00000007ff027819 */ /* 0x000fcc0000011606 */
[----:B------:R-:W2:Y:S05]  /*0080*/  SHFL.IDX PT, R2, R2, RZ, 0x1f ;  /* 0x00001fff02027589 */ /* 0x000eaa00000e0000 */
[----:B------:R-:W-:Y:S02]  /*0090*/  USHF.R.S32.HI UR5, URZ, 0x1f, UR4 ;  /* 0x0000001f3f057899 */ /* 0x000fe40008011404 */
[----:B------:R-:W-:Y:S02]  /*00a0*/  ISETP.NE.OR P0, PT, RZ, UR4, !P1 ;  /* 0x00000004ff007c0c */ /* 0x000fe4000cf05670 */
[----:B------:R-:W-:-:S04]  /*00b0*/  ULEA.HI UR5, UR5, UR4, URZ, 0x2 ;  /* 0x0000000405057291 */ /* 0x000fc8000f8f103f */
[----:B------:R-:W-:-:S04]  /*00c0*/  ULOP3.LUT UR5, UR5, 0xfffffffc, URZ, 0xc0, !UPT ;  /* 0xfffffffc05057892 */ /* 0x000fc8000f8ec03f */
[----:B------:R-:W-:-:S03]  /*00d0*/  UIADD3 UR5, UR4, -UR5, URZ ;  /* 0x8000000504057290 */ /* 0x000fc6000fffe03f */
[----:B-1----:R-:W-:Y:S09]  /*00e0*/  @P0 BRA `(.L_x_1) ;  /* 0x00000000002c0947 */ /* 0x002ff20003800000 */
[----:B------:R-:W-:Y:S02]  /*00f0*/  ULDC.64 UR6, c[0x0][0x198] ;  /* 0x0000660000067ab9 */ /* 0x000fe40000000a00 */
[----:B------:R-:W-:Y:S02]  /*0100*/  UIADD3 UR8, UP0, UR6, 0xf0, URZ ;  /* 0x000000f006087890 */ /* 0x000fe4000ff1e03f */
[----:B------:R-:W-:Y:S02]  /*0110*/  UIADD3 UR10, UP1, UR6, 0x1f0, URZ ;  /* 0x000001f0060a7890 */ /* 0x000fe4000ff3e03f */
[----:B------:R-:W-:Y:S02]  /*0120*/  UIADD3 UR6, UP2, UR6, 0x2f0, URZ ;  /* 0x000002f006067890 */ /* 0x000fe4000ff5e03f */
[----:B------:R-:W-:Y:S02]  /*0130*/  UIADD3.X UR9, URZ, UR7, URZ, UP0, !UPT ;  /* 0x000000073f097290 */ /* 0x000fe400087fe43f */
[----:B------:R-:W-:-:S02]  /*0140*/  UIADD3.X UR11, URZ, UR7, URZ, UP1, !UPT ;  /* 0x000000073f0b7290 */ /* 0x000fc40008ffe43f */
[----:B------:R-:W-:-:S05]  /*0150*/  UIADD3.X UR7, URZ, UR7, URZ, UP2, !UPT ;  /* 0x000000073f077290 */ /* 0x000fca00097fe43f */
[----:B------:R1:W-:Y:S02]  /*0160*/  UTMACCTL.PF [UR8] ;  /* 0x00000000080079b9 */ /* 0x0003e40008040000 */
[----:B------:R1:W-:Y:S02]  /*0170*/  UTMACCTL.PF [UR10] ;  /* 0x000000000a0079b9 */ /* 0x0003e40008040000 */
[----:B------:R1:W-:Y:S02]  /*0180*/  UTMACCTL.PF [UR6] ;  /* 0x00000000060079b9 */ /* 0x0003e40008040000 */
[----:B-1----:R-:W-:Y:S01]  /*0190*/  NOP ;  /* 0x0000000000007918 */ /* 0x002fe20000000000 */
.L_x_1:
[----:B------:R-:W-:Y:S05]  /*01a0*/  BSYNC B0 ;  /* 0x0000000000007941 */ /* 0x000fea0003800000 */
.L_x_0:
[----:B------:R-:W1:Y:S01]  /*01b0*/  SHFL.IDX PT, R3, R0, RZ, 0x1f ;  /* 0x00001fff00037589 */ /* 0x000e6200000e0000 */
[----:B--2---:R-:W-:Y:S01]  /*01c0*/  R2UR UR37, R2 ;  /* 0x00000000022572ca */ /* 0x004fe200000e0000 */
[----:B------:R-:W-:-:S12]  /*01d0*/  UISETP.NE.AND UP0, UPT, UR5, 0x1, UPT ;  /* 0x000000010500788c */ /* 0x000fd8000bf05270 */
[----:B------:R-:W-:Y:S02]  /*01e0*/  UIADD3 UR10, UR37, -0x1, URZ ;  /* 0xffffffff250a7890 */ /* 0x000fe4000fffe03f */
[----:B------:R-:W-:Y:S02]  /*01f0*/  UISETP.EQ.AND UP0, UPT, UR37, URZ, !UP0 ;  /* 0x0000003f2500728c */ /* 0x000fe4000c702270 */
[----:B------:R-:W-:Y:S02]  /*0200*/  UISETP.GE.U32.AND UP1, UPT, UR10, 0x4, UPT ;  /* 0x000000040a00788c */ /* 0x000fe4000bf26070 */
[----:B------:R-:W-:Y:S01]  /*0210*/  USEL UR4, URZ, 0x1, !UP0 ;  /* 0x000000013f047887 */ /* 0x000fe2000c000000 */
[----:B-1----:R-:W-:-:S03]  /*0220*/  ISETP.NE.AND P0, PT, R3, RZ, PT ;  /* 0x000000ff0300720c */ /* 0x002fc60003f05270 */
[----:B------:R-:W-:-:S10]  /*0230*/  USEL UR4, UR4, 0x2, UP1 ;  /* 0x0000000204047887 */ /* 0x000fd40008800000 */
[----:B------:R-:W-:Y:S05]  /*0240*/  @P0 BRA `(.L_x_2) ;  /* 0x0000000000480947 */ /* 0x000fea0003800000 */
[----:B------:R-:W1:Y:S01]  /*0250*/  S2UR UR11, SR_CgaCtaId ;  /* 0x00000000000b79c3 */ /* 0x000e620000008800 */
[----:B------:R-:W-:Y:S01]  /*0260*/  UMOV UR6, 0x400 ;  /* 0x0000040000067882 */ /* 0x000fe20000000000 */
[----:B------:R-:W-:Y:S01]  /*0270*/  UMOV UR7, 0x1 ;  /* 0x0000000100077882 */ /* 0x000fe20000000000 */
[----:B------:R-:W-:Y:S01]  /*0280*/  UMOV UR8, 0x80 ;  /* 0x0000008000087882 */ /* 0x000fe20000000000 */
[----:B------:R-:W-:Y:S01]  /*0290*/  ELECT P0, URZ, PT ;  /* 0x00000000003f782f */ /* 0x000fe20003800000 */
[----:B------:R-:W-:-:S04]  /*02a0*/  UIADD3 UR8, -UR8, 0x100000, URZ ;  /* 0x0010000008087890 */ /* 0x000fc8000fffe13f */
[----:B------:R-:W-:Y:S02]  /*02b0*/  USHF.L.U32 UR9, UR8, 0xb, URZ ;  /* 0x0000000b08097899 */ /* 0x000fe4000800063f */
[----:B------:R-:W-:Y:S02]  /*02c0*/  USHF.L.U32 UR8, UR8, 0x1, URZ ;  /* 0x0000000108087899 */ /* 0x000fe4000800063f */
[----:B-1----:R-:W-:Y:S02]  /*02d0*/  ULEA UR11, UR11, UR6, 0x18 ;  /* 0x000000060b0b7291 */ /* 0x002fe4000f8ec03f */
[----:B------:R-:W-:-:S04]  /*02e0*/  UIADD3 UR6, -UR7, 0x100000, URZ ;  /* 0x0010000007067890 */ /* 0x000fc8000fffe13f */
[----:B------:R-:W-:Y:S02]  /*02f0*/  USHF.L.U32 UR7, UR6, 0xb, URZ ;  /* 0x0000000b06077899 */ /* 0x000fe4000800063f */
[----:B------:R-:W-:Y:S01]  /*0300*/  USHF.L.U32 UR6, UR6, 0x1, URZ ;  /* 0x0000000106067899 */ /* 0x000fe2000800063f */
[----:B------:R-:W1:Y:S11]  /*0310*/  FENCE.VIEW.ASYNC.S ;  /* 0x00000000000073c6 */ /* 0x000e760000000000 */
[----:B-1----:R1:W2:Y:S01]  /*0320*/  SYNCS.EXCH.64 URZ, [UR11+0x23050], UR6 ;  /* 0x023050060b3f75b2 */ /* 0x0022a20008000100 */
[----:B------:R1:W3:Y:S01]  /*0330*/  SYNCS.EXCH.64 URZ, [UR11+0x23060], UR8 ;  /* 0x023060080b3f75b2 */ /* 0x0002e20008000100 */
[----:B------:R1:W4:Y:S01]  /*0340*/  SYNCS.EXCH.64 URZ, [UR11+0x23058], UR6 ;  /* 0x023058060b3f75b2 */ /* 0x0003220008000100 */
[----:B------:R1:W1:Y:S01]  /*0350*/  SYNCS.EXCH.64 URZ, [UR11+0x23068], UR8 ;  /* 0x023068080b3f75b2 */ /* 0x0002620008000100 */
[----:B------:R-:W-:Y:S01]  /*0360*/  NOP ;  /* 0x0000000000007918 */ /* 0x000fe20000000000 */
.L_x_2:
[----:B------:R-:W5:Y:S01]  /*0370*/  SHFL.IDX PT, R2, R0, RZ, 0x1f ;  /* 0x00001fff00027589 */ /* 0x000f6200000e0000 */
[----:B------:R-:W-:Y:S01]  /*0380*/  NOP ;  /* 0x0000000000007918 */ /* 0x000fe20000000000 */
[----:B-----5:R-:W-:-:S13]  /*0390*/  ISETP.NE.AND P0, PT, R2, RZ, PT ;  /* 0x000000ff0200720c */ /* 0x020fda0003f05270 */
[----:B------:R-:W-:Y:S05]  /*03a0*/  @P0 BRA `(.L_x_3) ;  /* 0x0000000000600947 */ /* 0x000fea0003800000 */
[----:B-1----:R-:W1:Y:S01]  /*03b0*/  S2UR UR7, SR_CgaCtaId ;  /* 0x00000000000779c3 */ /* 0x002e620000008800 */
[----:B------:R-:W-:Y:S01]  /*03c0*/  UMOV UR6, 0x400 ;  /* 0x0000040000067882 */ /* 0x000fe20000000000 */
[----:B------:R-:W-:Y:S01]  /*03d0*/  UMOV UR8, 0x1 ;  /* 0x0000000100087882 */ /* 0x000fe20000000000 */
[----:B------:R-:W-:Y:S01]  /*03e0*/  UMOV UR12, 0x100 ;  /* 0x00000100000c7882 */ /* 0x000fe20000000000 */
[----:B------:R-:W-:-:S04]  /*03f0*/  UIADD3 UR8, -UR8, 0x100000, URZ ;  /* 0x0010000008087890 */ /* 0x000fc8000fffe13f */
[----:B------:R-:W-:Y:S02]  /*0400*/  USHF.L.U32 UR9, UR8, 0xb, URZ ;  /* 0x0000000b08097899 */ /* 0x000fe4000800063f */
[----:B------:R-:W-:Y:S01]  /*0410*/  USHF.L.U32 UR8, UR8, 0x1, URZ ;  /* 0x0000000108087899 */ /* 0x000fe2000800063f */
[----:B------:R-:W-:Y:S01]  /*0420*/  ELECT P0, URZ, PT ;  /* 0x00000000003f782f */ /* 0x000fe20003800000 */
[----:B-1----:R-:W-:Y:S02]  /*0430*/  ULEA UR11, UR7, UR6, 0x18 ;  /* 0x00000006070b7291 */ /* 0x002fe4000f8ec03f */
[----:B------:R-:W-:-:S04]  /*0440*/  UIADD3 UR6, -UR12, 0x100000, URZ ;  /* 0x001000000c067890 */ /* 0x000fc8000fffe13f */
[----:B------:R-:W-:Y:S02]  /*0450*/  USHF.L.U32 UR7, UR6, 0xb, URZ ;  /* 0x0000000b06077899 */ /* 0x000fe4000800063f */
[----:B------:R-:W-:Y:S01]  /*0460*/  USHF.L.U32 UR6, UR6, 0x1, URZ ;  /* 0x0000000106067899 */ /* 0x000fe2000800063f */
[----:B------:R-:W1:Y:S03]  /*0470*/  FENCE.VIEW.ASYNC.S ;  /* 0x00000000000073c6 */ /* 0x000e660000000000 */
[----:B-1----:R1:W1:Y:S08]  /*0480*/  SYNCS.EXCH.64 URZ, [UR11+0x23000], UR8 ;  /* 0x023000080b3f75b2 */ /* 0x0022700008000100 */
[----:B------:R1:W1:Y:S01]  /*0490*/  SYNCS.EXCH.64 URZ, [UR11+0x23028], UR6 ;  /* 0x023028060b3f75b2 */ /* 0x0002620008000100 */
        /* <DEDUP_REMOVED lines=8> */
[----:B------:R-:W-:Y:S01]  /*0520*/  NOP ;  /* 0x0000000000007918 */ /* 0x000fe20000000000 */
.L_x_3:
        /* <DEDUP_REMOVED lines=21> */
[----:B------:R-:W-:Y:S01]  /*0680*/  NOP ;  /* 0x0000000000007918 */ /* 0x000fe20000000000 */
.L_x_4:
[----:B------:R-:W5:Y:S01]  /*0690*/  SHFL.IDX PT, R2, R0, RZ, 0x1f ;  /* 0x00001fff00027589 */ /* 0x000f6200000e0000 */
[----:B------:R-:W-:Y:S01]  /*06a0*/  ELECT P0, URZ, PT ;  /* 0x00000000003f782f */ /* 0x000fe20003800000 */
[----:B------:R-:W-:Y:S01]  /*06b0*/  NOP ;  /* 0x0000000000007918 */ /* 0x000fe20000000000 */
[----:B-1----:R-:W-:Y:S02]  /*06c0*/  UMOV UR6, 0x80 ;  /* 0x0000008000067882 */ /* 0x002fe40000000000 */
[C---:B-----5:R-:W-:Y:S02]  /*06d0*/  ISETP.NE.OR P0, PT, R2.reuse, RZ, !P0 ;  /* 0x000000ff0200720c */ /* 0x060fe40004705670 */
[----:B------:R-:W-:-:S11]  /*06e0*/  ISETP.NE.AND P2, PT, R2, RZ, PT ;  /* 0x000000ff0200720c */ /* 0x000fd60003f45270 */
[----:B------:R-:W-:Y:S01]  /*06f0*/  VOTEU.ALL UP0, P0 ;  /* 0x00000000003f7886 */ /* 0x000fe20000000000 */
[----:B------:R-:W-:Y:S01]  /*0700*/  VOTEU.ALL UP1, P0 ;  /* 0x00000000003f7886 */ /* 0x000fe20000020000 */
[----:B------:R-:W-:Y:S01]  /*0710*/  VOTEU.ALL UP2, P0 ;  /* 0x00000000003f7886 */ /* 0x000fe20000040000 */
[----:B------:R-:W-:Y:S02]  /*0720*/  VOTEU.ALL UP3, P0 ;  /* 0x00000000003f7886 */ /* 0x000fe40000060000 */
[----:B------:R-:W1:Y:S01]  /*0730*/  @!UP0 S2UR UR9, SR_CgaCtaId ;  /* 0x00000000000989c3 */ /* 0x000e620000008800 */
[----:B------:R-:W-:Y:S01]  /*0740*/  @!UP0 UMOV UR8, 0x400 ;  /* 0x0000040000088882 */ /* 0x000fe20000000000 */
[----:B------:R-:W-:-:S04]  /*0750*/  @!UP0 UIADD3 UR6, -UR6, 0x100000, URZ ;  /* 0x0010000006068890 */ /* 0x000fc8000fffe13f */
[----:B------:R-:W-:Y:S02]  /*0760*/  @!UP0 USHF.L.U32 UR7, UR6, 0xb, URZ ;  /* 0x0000000b06078899 */ /* 0x000fe4000800063f */
[----:B------:R-:W-:Y:S02]  /*0770*/  @!UP0 USHF.L.U32 UR6, UR6, 0x1, URZ ;  /* 0x0000000106068899 */ /* 0x000fe4000800063f */
[----:B-1----:R-:W-:Y:S01]  /*0780*/  @!UP0 ULEA UR8, UR9, UR8, 0x18 ;  /* 0x0000000809088291 */ /* 0x002fe2000f8ec03f */
[----:B------:R-:W-:Y:S01]  /*0790*/  VOTEU.ALL UP0, P0 ;  /* 0x00000000003f7886 */ /* 0x000fe20000000000 */
[----:B------:R-:W1:Y:S10]  /*07a0*/  FENCE.VIEW.ASYNC.S ;  /* 0x00000000000073c6 */ /* 0x000e740000000000 */
[----:B-1----:R1:W1:Y:S01]  /*07b0*/  @!UP0 SYNCS.EXCH.64 URZ, [UR8+0x23090], UR6 ;  /* 0x02309006083f85b2 */ /* 0x0022620008000100 */
[----:B------:R1:W1:Y:S01]  /*07c0*/  @!UP1 SYNCS.EXCH.64 URZ, [UR8+0x23098], UR6 ;  /* 0x02309806083f95b2 */ /* 0x0002620008000100 */
[----:B------:R1:W1:Y:S01]  /*07d0*/  @!UP2 SYNCS.EXCH.64 URZ, [UR8+0x230a0], UR6 ;  /* 0x0230a006083fa5b2 */ /* 0x0002620008000100 */
[----:B------:R1:W1:Y:S01]  /*07e0*/  @!UP3 SYNCS.EXCH.64 URZ, [UR8+0x230a8], UR6 ;  /* 0x0230a806083fb5b2 */ /* 0x0002620008000100 */
[----:B------:R-:W-:Y:S01]  /*07f0*/  NOP ;  /* 0x0000000000007918 */ /* 0x000fe20000000000 */
[----:B------:R-:W-:Y:S05]  /*0800*/  @P2 BRA `(.L_x_5) ;  /* 0x0000000000582947 */ /* 0x000fea0003800000 */
[----:B-1----:R-:W1:Y:S01]  /*0810*/  S2UR UR7, SR_CgaCtaId ;  /* 0x00000000000779c3 */ /* 0x002e620000008800 */
[----:B------:R-:W-:Y:S01]  /*0820*/  UMOV UR6, 0x400 ;  /* 0x0000040000067882 */ /* 0x000fe20000000000 */
[----:B------:R-:W-:Y:S01]  /*0830*/  UMOV UR8, 0x20 ;  /* 0x0000002000087882 */ /* 0x000fe20000000000 */
[----:B------:R-:W-:Y:S01]  /*0840*/  UMOV UR9, 0x80 ;  /* 0x0000008000097882 */ /* 0x000fe20000000000 */
[----:B------:R-:W-:Y:S01]  /*0850*/  ELECT P0, URZ, PT ;  /* 0x00000000003f782f */ /* 0x000fe20003800000 */
[----:B-1----:R-:W-:Y:S02]  /*0860*/  ULEA UR11, UR7, UR6, 0x18 ;  /* 0x00000006070b7291 */ /* 0x002fe4000f8ec03f */
[----:B------:R-:W-:-:S04]  /*0870*/  UIADD3 UR6, -UR8, 0x100000, URZ ;  /* 0x0010000008067890 */ /* 0x000fc8000fffe13f */
[----:B------:R-:W-:Y:S02]  /*0880*/  USHF.L.U32 UR7, UR6, 0xb, URZ ;  /* 0x0000000b06077899 */ /* 0x000fe4000800063f */
[----:B------:R-:W-:Y:S02]  /*0890*/  USHF.L.U32 UR6, UR6, 0x1, URZ ;  /* 0x0000000106067899 */ /* 0x000fe4000800063f */
        /* <DEDUP_REMOVED lines=13> */
.L_x_5:
[----:B------:R-:W-:Y:S01]  /*0970*/  ISETP.NE.AND P0, PT, RZ, UR37, PT ;  /* 0x00000025ff007c0c */ /* 0x000fe2000bf05270 */
[----:B------:R-:W-:Y:S01]  /*0980*/  NOP ;  /* 0x0000000000007918 */ /* 0x000fe20000000000 */
[----:B------:R-:W-:Y:S01]  /*0990*/  MOV R0, UR5 ;  /* 0x0000000500007c02 */ /* 0x000fe20008000f00 */
[----:B-1234-:R-:W-:Y:S03]  /*09a0*/  BAR.SYNC.DEFER_BLOCKING 0x0 ;  /* 0x0000000000007b1d */ /* 0x01efe60000010000 */
[----:B------:R-:W-:-:S07]  /*09b0*/  ISETP.EQ.AND P2, PT, R0, 0x1, P1 ;  /* 0x000000010000780c */ /* 0x000fce0000f42270 */
[----:B------:R-:W-:Y:S06]  /*09c0*/  @!P0 BRA `(.L_x_6) ;  /* 0x0000006400608947 */ /* 0x000fec0003800000 */
[----:B------:R-:W-:-:S06]  /*09d0*/  UISETP.GT.U32.AND UP0, UPT, UR10, 0x3, UPT ;  /* 0x000000030a00788c */ /* 0x000fcc000bf04070 */
[----:B------:R-:W-:-:S13]  /*09e0*/  PLOP3.LUT P0, PT, PT, PT, UP0, 0x80, 0x0 ;  /* 0x000000000000781c */ /* 0x000fda0003f0f008 */
[----:B------:R-:W-:Y:S05]  /*09f0*/  @P0 EXIT ;  /* 0x000000000000094d */ /* 0x000fea0003800000 */
.L_x_7:
[----:B------:R-:W-:-:S08]  /*0a00*/  NOP ;  /* 0x0000000000007918 */ /* 0x000fd00000000000 */
[----:B------:R-:W1:Y:S02]  /*0a10*/  USETMAXREG.TRY_ALLOC.CTAPOOL UP0, 0xf0 ;  /* 0x000000f0000079c8 */ /* 0x000e640008000600 */
[----:B-1----:R-:W-:-:S13]  /*0a20*/  PLOP3.LUT P0, PT, PT, PT, UP0, 0x80, 0x0 ;  /* 0x000000000000781c */ /* 0x002fda0003f0f008 */
[----:B------:R-:W-:Y:S05]  /*0a30*/  @!P0 BRA `(.L_x_7) ;  /* 0xfffffffc00f08947 */ /* 0x000fea000383ffff */
[----:B------:R-:W-:Y:S01]  /*0a40*/  UISETP.NE.AND UP0, UPT, UR37, 0x1, UPT ;  /* 0x000000012500788c */ /* 0x000fe2000bf05270 */
[----:B------:R-:W1:Y:S01]  /*0a50*/  S2UR UR7, SR_CTAID.X ;  /* 0x00000000000779c3 */ /* 0x000e620000002500 */
[----:B------:R-:W-:Y:S01]  /*0a60*/  UMOV UR5, URZ ;  /* 0x0000003f00057c82 */ /* 0x000fe20008000000 */
[----:B------:R-:W-:-:S03]  /*0a70*/  UMOV UR6, URZ ;  /* 0x0000003f00067c82 */ /* 0x000fc60008000000 */
[----:B------:R-:W-:-:S13]  /*0a80*/  PLOP3.LUT P0, PT, PT, PT, UP0, 0x80, 0x0 ;  /* 0x000000000000781c */ /* 0x000fda0003f0f008 */
[----:B------:R-:W-:Y:S05]  /*0a90*/  @!P0 BRA `(.L_x_8) ;  /* 0x00000000003c8947 */ /* 0x000fea0003800000 */
[----:B------:R-:W-:Y:S01]  /*0aa0*/  UISETP.NE.AND UP0, UPT, UR37, 0x2, UPT ;  /* 0x000000022500788c */ /* 0x000fe2000bf05270 */
[----:B------:R-:W-:-:S05]  /*0ab0*/  UMOV UR6, 0x1 ;  /* 0x0000000100067882 */ /* 0x000fca0000000000 */
[----:B------:R-:W-:-:S13]  /*0ac0*/  PLOP3.LUT P1, PT, PT, PT, UP0, 0x80, 0x0 ;  /* 0x000000000000781c */ /* 0x000fda0003f2f008 */
[----:B------:R-:W-:Y:S05]  /*0ad0*/  @!P1 BRA `(.L_x_8) ;  /* 0x00000000002c9947 */ /* 0x000fea0003800000 */
[----:B------:R-:W-:-:S06]  /*0ae0*/  UISETP.NE.AND UP0, UPT, UR37, 0x3, UPT ;  /* 0x000000032500788c */ /* 0x000fcc000bf05270 */
[----:B------:R-:W-:-:S13]  /*0af0*/  PLOP3.LUT P1, PT, PT, PT, UP0, 0x80, 0x0 ;  /* 0x000000000000781c */ /* 0x000fda0003f2f008 */
[----:B------:R-:W-:Y:S05]  /*0b00*/  @!P1 BRA `(.L_x_9) ;  /* 0x0000000000189947 */ /* 0x000fea0003800000 */
[----:B------:R-:W-:-:S11]  /*0b10*/  UISETP.NE.AND UP0, UPT, UR37, 0x4, UPT ;  /* 0x000000042500788c */ /* 0x000fd6000bf05270 */
[----:B------:R-:W-:Y:S01]  /*0b20*/  @!UP0 UMOV UR5, 0x1 ;  /* 0x0000000100058882 */ /* 0x000fe20000000000 */
[----:B------:R-:W-:Y:S01]  /*0b30*/  @!UP0 UMOV UR6, 0x1 ;  /* 0x0000000100068882 */ /* 0x000fe20000000000 */
[----:B------:R-:W-:Y:S01]  /*0b40*/  @UP0 UMOV UR5, URZ ;  /* 0x0000003f00050c82 */ /* 0x000fe20008000000 */
[----:B------:R-:W-:Y:S01]  /*0b50*/  @UP0 UMOV UR6, URZ ;  /* 0x0000003f00060c82 */ /* 0x000fe20008000000 */
[----:B------:R-:W-:Y:S05]  /*0b60*/  BRA `(.L_x_8) ;  /* 0x0000000000087947 */ /* 0x000fea0003800000 */
.L_x_9:
[----:B------:R-:W-:Y:S01]  /*0b70*/  UMOV UR5, 0x1 ;  /* 0x0000000100057882 */ /* 0x000fe20000000000 */
[----:B------:R-:W-:-:S05]  /*0b80*/  UMOV UR6, URZ ;  /* 0x0000003f00067c82 */ /* 0x000fca0008000000 */
.L_x_8:
[----:B------:R-:W-:Y:S05]  /*0b90*/  @!P0 BRA `(.L_x_10) ;  /* 0x00000000003c8947 */ /* 0x000fea0003800000 */
[----:B------:R-:W-:-:S06]  /*0ba0*/  UISETP.NE.AND UP0, UPT, UR37, 0x2, UPT ;  /* 0x000000022500788c */ /* 0x000fcc000bf05270 */
[----:B------:R-:W-:-:S13]  /*0bb0*/  PLOP3.LUT P0, PT, PT, PT, UP0, 0x80, 0x0 ;  /* 0x000000000000781c */ /* 0x000fda0003f0f008 */
[----:B------:R-:W-:Y:S05]  /*0bc0*/  @!P0 BRA `(.L_x_11) ;  /* 0x0000000000288947 */ /* 0x000fea0003800000 */
[----:B------:R-:W-:-:S06]  /*0bd0*/  UISETP.NE.AND UP0, UPT, UR37, 0x3, UPT ;  /* 0x000000032500788c */ /* 0x000fcc000bf05270 */
[----:B------:R-:W-:-:S13]  /*0be0*/  PLOP3.LUT P0, PT, PT, PT, UP0, 0x80, 0x0 ;  /* 0x000000000000781c */ /* 0x000fda0003f0f008 */
[----:B------:R-:W-:Y:S05]  /*0bf0*/  @!P0 BRA `(.L_x_12) ;  /* 0x0000000000148947 */ /* 0x000fea0003800000 */
[----:B------:R-:W-:-:S06]  /*0c00*/  UISETP.NE.AND UP0, UPT, UR37, 0x4, UPT ;  /* 0x000000042500788c */ /* 0x000fcc000bf05270 */
[----:B------:R-:W-:-:S13]  /*0c10*/  PLOP3.LUT P0, PT, PT, PT, UP0, 0x80, 0x0 ;  /* 0x000000000000781c */ /* 0x000fda0003f0f008 */
[----:B------:R-:W-:Y:S05]  /*0c20*/  @P0 BRA `(.L_x_13) ;  /* 0x00000000001c0947 */ /* 0x000fea0003800000 */
[----:B-1----:R-:W-:Y:S01]  /*0c30*/  ULEA UR7, UR7, 0x3, 0x1 ;  /* 0x0000000307077891 */ /* 0x002fe2000f8e083f */
[----:B------:R-:W-:Y:S11]  /*0c40*/  BRA `(.L_x_13) ;  /* 0x0000000000147947 */ /* 0x000ff60003800000 */
.L_x_12:
[----:B-1----:R-:W-:Y:S01]  /*0c50*/  ULEA UR7, UR7, 0x2, 0x1 ;  /* 0x0000000207077891 */ /* 0x002fe2000f8e083f */
[----:B------:R-:W-:Y:S11]  /*0c60*/  BRA `(.L_x_13) ;  /* 0x00000000000c7947 */ /* 0x000ff60003800000 */
.L_x_11:
[----:B-1----:R-:W-:Y:S01]  /*0c70*/  ULEA UR7, UR7, 0x1, 0x1 ;  /* 0x0000000107077891 */ /* 0x002fe2000f8e083f */
[----:B------:R-:W-:Y:S11]  /*0c80*/  BRA `(.L_x_13) ;  /* 0x0000000000047947 */ /* 0x000ff60003800000 */
.L_x_10:
[----:B-1----:R-:W-:-:S12]  /*0c90*/  USHF.L.U32 UR7, UR7, 0x1, URZ ;  /* 0x0000000107077899 */ /* 0x002fd8000800063f */
.L_x_13:
[----:B------:R-:W-:-:S04]  /*0ca0*/  ULOP3.LUT UR8, UR4, 0x1, URZ, 0xfc, !UPT ;  /* 0x0000000104087892 */ /* 0x000fc8000f8efc3f */
[----:B------:R-:W-:-:S06]  /*0cb0*/  UISETP.NE.AND UP0, UPT, UR8, 0x3, UPT ;  /* 0x000000030800788c */ /* 0x000fcc000bf05270 */
[----:B------:R-:W-:-:S13]  /*0cc0*/  PLOP3.LUT P0, PT, PT, PT, UP0, 0x80, 0x0 ;  /* 0x000000000000781c */ /* 0x000fda0003f0f008 */
[----:B------:R-:W-:Y:S05]  /*0cd0*/  @!P0 BRA `(.L_x_14) ;  /* 0x0000000000048947 */ /* 0x000fea0003800000 */
[----:B-1----:R-:W-:Y:S01]  /*0ce0*/  BPT.TRAP 0x1 ;  /* 0x000000040000795c */ /* 0x002fe20000300000 */
.L_x_14:
[----:B------:R-:W2:Y:S01]  /*0cf0*/  S2UR UR8, SR_CgaCtaId ;  /* 0x00000000000879c3 */ /* 0x000ea20000008800 */
[----:B------:R-:W-:Y:S01]  /*0d00*/  UMOV UR36, 0x400 ;  /* 0x0000040000247882 */ /* 0x000fe20000000000 */
[----:B------:R-:W-:-:S04]  /*0d10*/  MOV R0, UR5 ;  /* 0x0000000500007c02 */ /* 0x000fc80008000f00 */
[----:B------:R-:W-:Y:S01]  /*0d20*/  SHF.L.U32 R0, R0, 0x1f, RZ ;  /* 0x0000001f00007819 */ /* 0x000fe200000006ff */
[----:B--2---:R-:W-:-:S04]  /*0d30*/  ULEA UR36, UR8, UR36, 0x18 ;  /* 0x0000002408247291 */ /* 0x004fc8000f8ec03f */
[----:B------:R-:W-:-:S09]  /*0d40*/  ULEA UR8, UR6, UR36, 0x3 ;  /* 0x0000002406087291 */ /* 0x000fd2000f8e183f */
[----:B------:R-:W2:Y:S02]  /*0d50*/  SYNCS.PHASECHK.TRANS64.TRYWAIT P1, [UR8+0x23050], R0 ;  /* 0x02305000ff0075a7 */ /* 0x000ea40008020148 */
[----:B--2---:R-:W-:Y:S05]  /*0d60*/  @!P1 BRA `(.L_x_15) ;  /* 0x0000007c001c9947 */ /* 0x004fea0003800000 */
.L_x_95:
[----:B------:R-:W-:Y:S05]  /*0d70*/  @!P0 BRA `(.L_x_16) ;  /* 0x0000000000048947 */ /* 0x000fea0003800000 */
[----:B-1----:R-:W-:Y:S01]  /*0d80*/  BPT.TRAP 0x1 ;  /* 0x000000040000795c */ /* 0x002fe20000300000 */
.L_x_16:
[----:B------:R-:W-:Y:S01]  /*0d90*/  SHF.L.U32 R56, RZ, 0x1f, RZ ;  /* 0x0000001fff387819 */ /* 0x000fe200000006ff */
[----:B------:R-:W-:Y:S01]  /*0da0*/  UIADD3 UR11, UR36, 0x23090, URZ ;  /* 0x00023090240b7890 */ /* 0x000fe2000fffe03f */
[----:B------:R-:W-:Y:S02]  /*0db0*/  ISETP.NE.AND P2, PT, RZ, UR10, PT ;  /* 0x0000000aff007c0c */ /* 0x000fe4000bf45270 */
[----:B------:R-:W3:Y:S02]  /*0dc0*/  SYNCS.PHASECHK.TRANS64.TRYWAIT P1, [UR36+0x23000], R56 ;  /* 0x02300038ff0075a7 */ /* 0x000ee40008020164 */
[----:B---3--:R-:W-:Y:S09]  /*0dd0*/  @!P1 BRA `(.L_x_17) ;  /* 0x0000007c00189947 */ /* 0x008ff20003800000 */
.L_x_96:
[----:B------:R-:W-:Y:S01]  /*0de0*/  ULEA UR5, UR10, UR11, 0x3 ;  /* 0x0000000b0a057291 */ /* 0x000fe2000f8e183f */
[----:B--2---:R-:W-:Y:S01]  /*0df0*/  SEL R0, RZ, 0x1, P2 ;  /* 0x00000001ff007807 */ /* 0x004fe20001000000 */
[----:B------:R-:W-:-:S03]  /*0e00*/  UIADD3 UR10, UR37, -0x1, URZ ;  /* 0xffffffff250a7890 */ /* 0x000fc6000fffe03f */
[----:B------:R-:W-:Y:S01]  /*0e10*/  SHF.L.U32 R0, R0, 0x1f, RZ ;  /* 0x0000001f00007819 */ /* 0x000fe200000006ff */
[----:B------:R-:W-:-:S03]  /*0e20*/  USHF.L.U32 UR10, UR10, 0x3, URZ ;  /* 0x000000030a0a7899 */ /* 0x000fc6000800063f */
[----:B------:R-:W2:Y:S02]  /*0e30*/  SYNCS.PHASECHK.TRANS64.TRYWAIT P1, [UR5], R0 ;  /* 0x00000000ff0075a7 */ /* 0x000ea40008020145 */
[----:B--2---:R-:W-:Y:S07]  /*0e40*/  @!P1 BRA `(.L_x_18) ;  /* 0x0000007c00149947 */ /* 0x004fee0003800000 */
.L_x_97:
[----:B------:R-:W-:Y:S01]  /*0e50*/  USHF.R.U32.HI UR5, URZ, 0x4, UR36 ;  /* 0x000000043f057899 */ /* 0x000fe20008011624 */
[----:B------:R-:W-:Y:S01]  /*0e60*/  WARPGROUP.ARRIVE ;  /* 0x00000000000079c5 */ /* 0x000fe20000000000 */
[----:B------:R-:W-:Y:S02]  /*0e70*/  UIADD3 UR8, UR36, 0xa000, URZ ;  /* 0x0000a00024087890 */ /* 0x000fe4000fffe03f */
[----:B------:R-:W-:Y:S02]  /*0e80*/  ULOP3.LUT UR5, UR5, 0x3fff, URZ, 0xc0, !UPT ;  /* 0x00003fff05057892 */ /* 0x000fe4000f8ec03f */
[----:B------:R-:W-:Y:S02]  /*0e90*/  USHF.R.U32.HI UR8, URZ, 0x4, UR8 ;  /* 0x000000043f087899 */ /* 0x000fe40008011608 */
[----:B------:R-:W-:Y:S02]  /*0ea0*/  ULOP3.LUT UR9, UR5, 0x10000, URZ, 0xfc, !UPT ;  /* 0x0001000005097892 */ /* 0x000fe4000f8efc3f */
[----:B------:R-:W-:-:S02]  /*0eb0*/  ULOP3.LUT UR5, UR8, 0x3fff, URZ, 0xc0, !UPT ;  /* 0x00003fff08057892 */ /* 0x000fc4000f8ec03f */
[----:B------:R-:W-:Y:S02]  /*0ec0*/  UIMAD UR8, UR6, 0x500, UR9 ;  /* 0x00000500060878a4 */ /* 0x000fe4000f8e0209 */
[----:B------:R-:W-:Y:S01]  /*0ed0*/  ULOP3.LUT UR6, UR5, 0x10000, URZ, 0xfc, !UPT ;  /* 0x0001000005067892 */ /* 0x000fe2000f8efc3f */
[----:B------:R-:W-:Y:S01]  /*0ee0*/  UMOV UR9, 0x80000020 ;  /* 0x8000002000097882 */ /* 0x000fe20000000000 */
[----:B------:R-:W-:Y:S01]  /*0ef0*/  UMOV UR15, 0x80000020 ;  /* 0x80000020000f7882 */ /* 0x000fe20000000000 */
[----:B------:R-:W-:Y:S02]  /*0f00*/  UMOV UR13, UR9 ;  /* 0x00000009000d7c82 */ /* 0x000fe40008000000 */
[----:B------:R-:W-:Y:S01]  /*0f10*/  UMOV UR12, UR8 ;  /* 0x00000008000c7c82 */ /* 0x000fe20008000000 */
[----:B------:R-:W-:Y:S01]  /*0f20*/  UIADD3 UR16, UR8, 0x100, URZ ;  /* 0x0000010008107890 */ /* 0x000fe2000fffe03f */
[----:B------:R-:W-:Y:S01]  /*0f30*/  UMOV UR14, UR6 ;  /* 0x00000006000e7c82 */ /* 0x000fe20008000000 */
[----:B------:R-:W-:Y:S01]  /*0f40*/  UIADD3 UR18, UR6, 0x100, URZ ;  /* 0x0000010006127890 */ /* 0x000fe2000fffe03f */
[----:B------:R-:W-:Y:S01]  /*0f50*/  HGMMA.64x64x16.F32.BF16 R24, gdesc[UR12], RZ, !UPT, gsb0 ;  /* 0x00e000000c1879f0 */ /* 0x000fe2000c0018ff */
[----:B------:R-:W-:-:S02]  /*0f60*/  UIADD3 UR12, UR8, 0x2, URZ ;  /* 0x00000002080c7890 */ /* 0x000fc4000fffe03f */
[----:B------:R-:W-:Y:S01]  /*0f70*/  UIADD3 UR14, UR6, 0x2, URZ ;  /* 0x00000002060e7890 */ /* 0x000fe2000fffe03f */
[----:B------:R-:W-:Y:S01]  /*0f80*/  UMOV UR13, 0x80000020 ;  /* 0x80000020000d7882 */ /* 0x000fe20000000000 */
[----:B------:R-:W-:Y:S01]  /*0f90*/  UMOV UR15, 0x80000020 ;  /* 0x80000020000f7882 */ /* 0x000fe20000000000 */
[----:B------:R-:W-:Y:S01]  /*0fa0*/  UMOV UR17, 0x80000020 ;  /* 0x8000002000117882 */ /* 0x000fe20000000000 */
[----:B------:R-:W-:Y:S01]  /*0fb0*/  UMOV UR19, 0x80000020 ;  /* 0x8000002000137882 */ /* 0x000fe20000000000 */
[----:B------:R-:W-:Y:S02]  /*0fc0*/  UIADD3 UR20, UR8, 0x102, URZ ;  /* 0x0000010208147890 */ /* 0x000fe4000fffe03f */
[----:B------:R-:W-:Y:S01]  /*0fd0*/  UIADD3 UR22, UR6, 0x102, URZ ;  /* 0x0000010206167890 */ /* 0x000fe2000fffe03f */
[----:B------:R-:W-:Y:S01]  /*0fe0*/  UMOV UR21, 0x80000020 ;  /* 0x8000002000157882 */ /* 0x000fe20000000000 */
[----:B------:R-:W-:Y:S01]  /*0ff0*/  UMOV UR23, 0x80000020 ;  /* 0x8000002000177882 */ /* 0x000fe20000000000 */
[----:B------:R-:W-:-:S02]  /*1000*/  UIADD3 UR24, UR8, 0x200, URZ ;  /* 0x0000020008187890 */ /* 0x000fc4000fffe03f */
[----:B------:R-:W-:Y:S01]  /*1010*/  UIADD3 UR26, UR6, 0x200, URZ ;  /* 0x00000200061a7890 */ /* 0x000fe2000fffe03f */
[----:B------:R-:W-:Y:S01]  /*1020*/  UMOV UR25, 0x80000020 ;  /* 0x8000002000197882 */ /* 0x000fe20000000000 */
[----:B------:R-:W-:Y:S01]  /*1030*/  UMOV UR27, 0x80000020 ;  /* 0x80000020001b7882 */ /* 0x000fe20000000000 */
[----:B------:R-:W-:Y:S02]  /*1040*/  UIADD3 UR28, UR8, 0x202, URZ ;  /* 0x00000202081c7890 */ /* 0x000fe4000fffe03f */
[----:B------:R-:W-:Y:S01]  /*1050*/  UIADD3 UR30, UR6, 0x202, URZ ;  /* 0x00000202061e7890 */ /* 0x000fe2000fffe03f */
        /* <DEDUP_REMOVED lines=18> */
[----:B------:R-:W-:Y:S01]  /*1180*/  ULOP3.LUT UR10, UR10, 0x8, URZ, 0xc, !UPT ;  /* 0x000000080a0a7892 */ /* 0x000fe2000f8e0c3f */
[----:B------:R-:W-:-:S02]  /*1190*/  WARPGROUP.DEPBAR.LE gsb0, 0x0 ;  /* 0x00008000000079c5 */ /* 0x000fc40000010000 */
[----:B------:R-:W-:-:S06]  /*11a0*/  WARPGROUP.ARRIVE ;  /* 0x00000000000079c5 */ /* 0x000fcc0000000000 */
[----:B------:R-:W-:Y:S01]  /*11b0*/  HGMMA.64x64x16.F32.BF16 R24, gdesc[UR12], R24, gsb0 ;  /* 0x00e000000c1879f0 */ /* 0x000fe20008001818 */
[----:B------:R-:W-:Y:S01]  /*11c0*/  ULDC UR14, c[0x0][0x604] ;  /* 0x00018100000e7ab9 */ /* 0x000fe20000000800 */
[----:B------:R-:W-:Y:S01]  /*11d0*/  ULDC UR15, c[0x0][0x604] ;  /* 0x00018100000f7ab9 */ /* 0x000fe20000000800 */
[----:B------:R-:W-:Y:S02]  /*11e0*/  WARPGROUP.DEPBAR.LE gsb0, 0x0 ;  /* 0x00008000000079c5 */ /* 0x000fe40000010000 */
[----:B------:R-:W-:-:S06]  /*11f0*/  WARPGROUP.ARRIVE ;  /* 0x00000000000079c5 */ /* 0x000fcc0000000000 */
[----:B------:R-:W-:Y:S03]  /*1200*/  HGMMA.64x64x16.F32.BF16 R24, gdesc[UR16], R24, gsb0 ;  /* 0x00e00000101879f0 */ /* 0x000fe60008001818 */
        /* <DEDUP_REMOVED lines=22> */
[----:B--2---:R-:W-:-:S04]  /*1370*/  FMNMX R3, R24, R25, !PT ;  /* 0x0000001918037209 */ /* 0x004fc80007800000 */
[----:B------:R-:W-:-:S04]  /*1380*/  FMNMX R0, R28, R3, !PT ;  /* 0x000000031c007209 */ /* 0x000fc80007800000 */
        /* <DEDUP_REMOVED lines=9> */
[----:B------:R-:W-:Y:S02]  /*1420*/  FMNMX R0, R48, R3, !PT ;  /* 0x0000000330007209 */ /* 0x000fe40007800000 */
[----:B------:R-:W-:Y:S02]  /*1430*/  FMNMX R3, R26, R27, !PT ;  /* 0x0000001b1a037209 */ /* 0x000fe40007800000 */
[----:B------:R-:W-:Y:S02]  /*1440*/  FMNMX R5, R49, R0, !PT ;  /* 0x0000000031057209 */ /* 0x000fe40007800000 */
[----:B------:R-:W-:Y:S02]  /*1450*/  FMNMX R0, R30, R3, !PT ;  /* 0x000000031e007209 */ /* 0x000fe40007800000 */
[----:B------:R-:W-:Y:S02]  /*1460*/  FMNMX R2, R52, R5, !PT ;  /* 0x0000000534027209 */ /* 0x000fe40007800000 */
[----:B------:R-:W-:-:S02]  /*1470*/  FMNMX R3, R31, R0, !PT ;  /* 0x000000001f037209 */ /* 0x000fc40007800000 */
[----:B------:R-:W-:Y:S02]  /*1480*/  FMNMX R2, R53, R2, !PT ;  /* 0x0000000235027209 */ /* 0x000fe40007800000 */
[----:B------:R-:W-:-:S03]  /*1490*/  FMNMX R0, R34, R3, !PT ;  /* 0x0000000322007209 */ /* 0x000fc60007800000 */
[----:B------:R-:W2:Y:S01]  /*14a0*/  SHFL.BFLY PT, R5, R2, 0x1, 0x1f ;  /* 0x0c201f0002057f89 */ /* 0x000ea200000e0000 */
[----:B------:R-:W-:-:S04]  /*14b0*/  FMNMX R3, R35, R0, !PT ;  /* 0x0000000023037209 */ /* 0x000fc80007800000 */
[----:B------:R-:W-:-:S04]  /*14c0*/  FMNMX R0, R38, R3, !PT ;  /* 0x0000000326007209 */ /* 0x000fc80007800000 */
[----:B------:R-:W-:-:S04]  /*14d0*/  FMNMX R3, R39, R0, !PT ;  /* 0x0000000027037209 */ /* 0x000fc80007800000 */
[----:B------:R-:W-:-:S04]  /*14e0*/  FMNMX R0, R42, R3, !PT ;  /* 0x000000032a007209 */ /* 0x000fc80007800000 */
[----:B------:R-:W-:-:S04]  /*14f0*/  FMNMX R3, R43, R0, !PT ;  /* 0x000000002b037209 */ /* 0x000fc80007800000 */
[----:B------:R-:W-:Y:S02]  /*1500*/  FMNMX R0, R46, R3, !PT ;  /* 0x000000032e007209 */ /* 0x000fe40007800000 */
[----:B--2---:R-:W-:Y:S02]  /*1510*/  FMNMX R5, R2, R5, !PT ;  /* 0x0000000502057209 */ /* 0x004fe40007800000 */
[----:B------:R-:W-:-:S03]  /*1520*/  FMNMX R3, R47, R0, !PT ;  /* 0x000000002f037209 */ /* 0x000fc60007800000 */
[----:B------:R-:W2:Y:S01]  /*1530*/  SHFL.BFLY PT, R4, R5, 0x2, 0x1f ;  /* 0x0c401f0005047f89 */ /* 0x000ea200000e0000 */
[----:B------:R-:W-:-:S04]  /*1540*/  FMNMX R0, R50, R3, !PT ;  /* 0x0000000332007209 */ /* 0x000fc80007800000 */
[----:B------:R-:W-:-:S04]  /*1550*/  FMNMX R3, R51, R0, !PT ;  /* 0x0000000033037209 */ /* 0x000fc80007800000 */
[----:B------:R-:W-:-:S04]  /*1560*/  FMNMX R0, R54, R3, !PT ;  /* 0x0000000336007209 */ /* 0x000fc80007800000 */
[----:B------:R-:W-:-:S05]  /*1570*/  FMNMX R0, R55, R0, !PT ;  /* 0x0000000037007209 */ /* 0x000fca0007800000 */
[----:B------:R-:W3:Y:S01]  /*1580*/  SHFL.BFLY PT, R3, R0, 0x1, 0x1f ;  /* 0x0c201f0000037f89 */ /* 0x000ee200000e0000 */
[----:B--2---:R-:W-:-:S04]  /*1590*/  FMNMX R4, R5, R4, !PT ;  /* 0x0000000405047209 */ /* 0x004fc80007800000 */
[----:B------:R-:W-:-:S04]  /*15a0*/  FSETP.NEU.AND P1, PT, R4, -INF , PT ;  /* 0xff8000000400780b */ /* 0x000fc80003f2d000 */
[----:B------:R-:W-:-:S05]  /*15b0*/  FSEL R2, R4, RZ, P1 ;  /* 0x000000ff04027208 */ /* 0x000fca0000800000 */
[----:B------:R-:W-:Y:S01]  /*15c0*/  FMUL R2, R2, UR14 ;  /* 0x0000000e02027c20 */ /* 0x000fe20008400000 */
[----:B------:R-:W-:-:S03]  /*15d0*/  ULDC UR14, c[0x0][0x604] ;  /* 0x00018100000e7ab9 */ /* 0x000fc60000000800 */
[--C-:B------:R-:W-:Y:S01]  /*15e0*/  FFMA R24, R24, UR14, -R2.reuse ;  /* 0x0000000e18187c23 */ /* 0x100fe20008000802 */
[----:B------:R-:W-:Y:S01]  /*15f0*/  ULDC UR14, c[0x0][0x604] ;  /* 0x00018100000e7ab9 */ /* 0x000fe20000000800 */
[----:B---3--:R-:W-:Y:S01]  /*1600*/  FMNMX R3, R0, R3, !PT ;  /* 0x0000000300037209 */ /* 0x008fe20007800000 */
[--C-:B------:R-:W-:Y:S01]  /*1610*/  FFMA R25, R25, UR14, -R2.reuse ;  /* 0x0000000e19197c23 */ /* 0x100fe20008000802 */
[----:B------:R-:W-:Y:S01]  /*1620*/  ULDC UR14, c[0x0][0x604] ;  /* 0x00018100000e7ab9 */ /* 0x000fe20000000800 */
[----:B------:R-:W-:Y:S01]  /*1630*/  FSETP.GEU.AND P6, PT, R24, -126, PT ;  /* 0xc2fc00001800780b */ /* 0x000fe20003fce000 */
[--C-:B------:R-:W-:Y:S01]  /*1640*/  FFMA R28, R28, UR14, -R2.reuse ;  /* 0x0000000e1c1c7c23 */ /* 0x100fe20008000802 */
[----:B------:R-:W2:Y:S01]  /*1650*/  SHFL.BFLY PT, R0, R3, 0x2, 0x1f ;  /* 0x0c401f0003007f89 */ /* 0x000ea200000e0000 */
[----:B------:R-:W-:Y:S01]  /*1660*/  FSETP.GEU.AND P5, PT, R25, -126, PT ;  /* 0xc2fc00001900780b */ /* 0x000fe20003fae000 */
[----:B------:R-:W-:Y:S02]  /*1670*/  ULDC UR14, c[0x0][0x604] ;  /* 0x00018100000e7ab9 */ /* 0x000fe40000000800 */
[----:B------:R-:W-:Y:S01]  /*1680*/  FSETP.GEU.AND P1, PT, R28, -126, PT ;  /* 0xc2fc00001c00780b */ /* 0x000fe20003f2e000 */
[----:B------:R-:W-:Y:S01]  /*1690*/  FFMA R29, R29, UR14, -R2 ;  /* 0x0000000e1d1d7c23 */ /* 0x000fe20008000802 */
[----:B------:R-:W-:-:S02]  /*16a0*/  ULDC UR14, c[0x0][0x604] ;  /* 0x00018100000e7ab9 */ /* 0x000fc40000000800 */
[--C-:B------:R-:W-:Y:S01]  /*16b0*/  FFMA R32, R32, UR14, -R2.reuse ;  /* 0x0000000e20207c23 */ /* 0x100fe20008000802 */
[----:B------:R-:W-:Y:S01]  /*16c0*/  ULDC UR14, c[0x0][0x604] ;  /* 0x00018100000e7ab9 */ /* 0x000fe20000000800 */
[----:B------:R-:W-:Y:S01]  /*16d0*/  FSETP.GEU.AND P2, PT, R29, -126, PT ;  /* 0xc2fc00001d00780b */ /* 0x000fe20003f4e000 */
[--C-:B------:R-:W-:Y:S01]  /*16e0*/  FFMA R33, R33, UR14, -R2.reuse ;  /* 0x0000000e21217c23 */ /* 0x100fe20008000802 */
[----:B------:R-:W-:Y:S01]  /*16f0*/  ULDC UR14, c[0x0][0x604] ;  /* 0x00018100000e7ab9 */ /* 0x000fe20000000800 */
[----:B------:R-:W-:Y:S01]  /*1700*/  FSETP.GEU.AND P3, PT, R32, -126, PT ;  /* 0xc2fc00002000780b */ /* 0x000fe20003f6e000 */
[----:B------:R-:W-:Y:S01]  /*1710*/  @!P5 FMUL R25, R25, 0.5 ;  /* 0x3f0000001919d820 */ /* 0x000fe20000400000 */
[--C-:B------:R-:W-:Y:S01]  /*1720*/  FFMA R36, R36, UR14, -R2.reuse ;  /* 0x0000000e24247c23 */ /* 0x100fe20008000802 */
[----:B------:R-:W-:Y:S01]  /*1730*/  ULDC UR14, c[0x0][0x604] ;  /* 0x00018100000e7ab9 */ /* 0x000fe20000000800 */
[----:B------:R-:W-:Y:S01]  /*1740*/  @!P1 FMUL R28, R28, 0.5 ;  /* 0x3f0000001c1c9820 */ /* 0x000fe20000400000 */
[--C-:B------:R-:W-:Y:S01]  /*1750*/  FFMA R37, R37, UR14, -R2.reuse ;  /* 0x0000000e25257c23 */ /* 0x100fe20008000802 */
[----:B------:R-:W-:Y:S01]  /*1760*/  ULDC UR14, c[0x0][0x604] ;  /* 0x00018100000e7ab9 */ /* 0x000fe20000000800 */
[----:B------:R-:W3:Y:S01]  /*1770*/  MUFU.EX2 R25, R25 ;  /* 0x0000001900197308 */ /* 0x000ee20000000800 */
[--C-:B------:R-:W-:Y:S01]  /*1780*/  FFMA R40, R40, UR14, -R2.reuse ;  /* 0x0000000e28287c23 */ /* 0x100fe20008000802 */
[----:B------:R-:W-:Y:S01]  /*1790*/  @!P6 FMUL R24, R24, 0.5 ;  /* 0x3f0000001818e820 */ /* 0x000fe20000400000 */
[----:B------:R-:W-:Y:S01]  /*17a0*/  @!P2 FMUL R29, R29, 0.5 ;  /* 0x3f0000001d1da820 */ /* 0x000fe20000400000 */
[----:B--2---:R-:W-:Y:S01]  /*17b0*/  FMNMX R3, R3, R0, !PT ;  /* 0x0000000003037209 */ /* 0x004fe20007800000 */
[----:B------:R-:W-:Y:S01]  /*17c0*/  ULDC UR14, c[0x0][0x604] ;  /* 0x00018100000e7ab9 */ /* 0x000fe20000000800 */
[----:B------:R-:W-:Y:S01]  /*17d0*/  @!P3 FMUL R32, R32, 0.5 ;  /* 0x3f0000002020b820 */ /* 0x000fe20000400000 */
[----:B------:R-:W-:Y:S01]  /*17e0*/  FFMA R41, R41, UR14, -R2 ;  /* 0x0000000e29297c23 */ /* 0x000fe20008000802 */
[----:B------:R-:W2:Y:S01]  /*17f0*/  MUFU.EX2 R28, R28 ;  /* 0x0000001c001c7308 */ /* 0x000ea20000000800 */
[----:B------:R-:W-:Y:S01]  /*1800*/  FSETP.NEU.AND P4, PT, R3, -INF , PT ;  /* 0xff8000000300780b */ /* 0x000fe20003f8d000 */
[----:B------:R-:W-:-:S02]  /*1810*/  ULDC UR14, c[0x0][0x604] ;  /* 0x00018100000e7ab9 */ /* 0x000fc40000000800 */
[--C-:B------:R-:W-:Y:S01]  /*1820*/  FFMA R44, R44, UR14, -R2.reuse ;  /* 0x0000000e2c2c7c23 */ /* 0x100fe20008000802 */
[----:B------:R-:W-:Y:S01]  /*1830*/  FSEL R0, R3, RZ, P4 ;  /* 0x000000ff03007208 */ /* 0x000fe20002000000 */
[----:B------:R-:W-:Y:S01]  /*1840*/  ULDC UR14, c[0x0][0x604] ;  /* 0x00018100000e7ab9 */ /* 0x000fe20000000800 */
[----:B------:R-:W-:Y:S01]  /*1850*/  FSETP.GEU.AND P4, PT, R33, -126, PT ;  /* 0xc2fc00002100780b */ /* 0x000fe20003f8e000 */
[----:B------:R-:W4:Y:S01]  /*1860*/  MUFU.EX2 R24, R24 ;  /* 0x0000001800187308 */ /* 0x000f220000000800 */
[----:B---3--:R-:W-:Y:S01]  /*1870*/  @!P5 FMUL R25, R25, R25 ;  /* 0x000000191919d220 */ /* 0x008fe20000400000 */
[----:B------:R-:W-:Y:S01]  /*1880*/  FSETP.GEU.AND P5, PT, R37, -126, PT ;  /* 0xc2fc00002500780b */ /* 0x000fe20003fae000 */
[--C-:B------:R-:W-:Y:S01]  /*1890*/  FFMA R45, R45, UR14, -R2.reuse ;  /* 0x0000000e2d2d7c23 */ /* 0x100fe20008000802 */
[----:B------:R-:W-:Y:S02]  /*18a0*/  ULDC UR14, c[0x0][0x604] ;  /* 0x00018100000e7ab9 */ /* 0x000fe40000000800 */
[--C-:B------:R-:W-:Y:S01]  /*18b0*/  FFMA R48, R48, UR14, -R2.reuse ;  /* 0x0000000e30307c23 */ /* 0x100fe20008000802 */
[----:B------:R-:W-:Y:S01]  /*18c0*/  ULDC UR14, c[0x0][0x604] ;  /* 0x00018100000e7ab9 */ /* 0x000fe20000000800 */
[----:B------:R-:W3:Y:S01]  /*18d0*/  MUFU.EX2 R29, R29 ;  /* 0x0000001d001d7308 */ /* 0x000ee20000000800 */
[----:B--2---:R-:W-:Y:S01]  /*18e0*/  @!P1 FMUL R28, R28, R28 ;  /* 0x0000001c1c1c9220 */ /* 0x004fe20000400000 */
[----:B------:R-:W-:Y:S01]  /*18f0*/  FSETP.GEU.AND P1, PT, R40, -126, PT ;  /* 0xc2fc00002800780b */ /* 0x000fe20003f2e000 */
[----:B------:R-:W-:Y:S01]  /*1900*/  FFMA R49, R49, UR14, -R2 ;  /* 0x0000000e31317c23 */ /* 0x000fe20008000802 */
[----:B------:R-:W-:Y:S01]  /*1910*/  @!P4 FMUL R33, R33, 0.5 ;  /* 0x3f0000002121c820 */ /* 0x000fe20000400000 */
[----:B------:R-:W-:-:S02]  /*1920*/  ULDC UR14, c[0x0][0x604] ;  /* 0x00018100000e7ab9 */ /* 0x000fc40000000800 */
[----:B------:R-:W-:Y:S01]  /*1930*/  @!P5 FMUL R37, R37, 0.5 ;  /* 0x3f0000002525d820 */ /* 0x000fe20000400000 */
[----:B------:R-:W2:Y:S01]  /*1940*/  MUFU.EX2 R32, R32 ;  /* 0x0000002000207308 */ /* 0x000ea20000000800 */
[--C-:B------:R-:W-:Y:S01]  /*1950*/  FFMA R52, R52, UR14, -R2.reuse ;  /* 0x0000000e34347c23 */ /* 0x100fe20008000802 */
[----:B----4-:R-:W-:Y:S01]  /*1960*/  @!P6 FMUL R24, R24, R24 ;  /* 0x000000181818e220 */ /* 0x010fe20000400000 */
[----:B------:R-:W-:Y:S01]  /*1970*/  FSETP.GEU.AND P6, PT, R36, -126, PT ;  /* 0xc2fc00002400780b */ /* 0x000fe20003fce000 */
[----:B------:R-:W-:Y:S02]  /*1980*/  ULDC UR14, c[0x0][0x604] ;  /* 0x00018100000e7ab9 */ /* 0x000fe40000000800 */
[----:B------:R-:W-:Y:S01]  /*1990*/  FFMA R2, R53, UR14, -R2 ;  /* 0x0000000e35027c23 */ /* 0x000fe20008000802 */
[----:B------:R-:W-:Y:S01]  /*19a0*/  @!P1 FMUL R40, R40, 0.5 ;  /* 0x3f00000028289820 */ /* 0x000fe20000400000 */
[----:B------:R-:W4:Y:S01]  /*19b0*/  MUFU.EX2 R37, R37 ;  /* 0x0000002500257308 */ /* 0x000f220000000800 */
[----:B---3--:R-:W-:Y:S01]  /*19c0*/  @!P2 FMUL R29, R29, R29 ;  /* 0x0000001d1d1da220 */ /* 0x008fe20000400000 */
[----:B------:R-:W-:Y:S01]  /*19d0*/  FSETP.GEU.AND P2, PT, R41, -126, PT ;  /* 0xc2fc00002900780b */ /* 0x000fe20003f4e000 */
[----:B------:R-:W-:-:S02]  /*19e0*/  ULDC UR14, c[0x0][0x604] ;  /* 0x00018100000e7ab9 */ /* 0x000fc40000000800 */
[----:B------:R-:W-:Y:S01]  /*19f0*/  FMUL R0, R0, UR14 ;  /* 0x0000000e00007c20 */ /* 0x000fe20008400000 */
[----:B------:R-:W-:Y:S02]  /*1a00*/  ULDC UR14, c[0x0][0x604] ;  /* 0x00018100000e7ab9 */ /* 0x000fe40000000800 */
[----:B------:R-:W3:Y:S01]  /*1a10*/  MUFU.EX2 R5, R40 ;  /* 0x0000002800057308 */ /* 0x000ee20000000800 */
[----:B--2---:R-:W-:Y:S01]  /*1a20*/  @!P3 FMUL R32, R32, R32 ;  /* 0x000000202020b220 */ /* 0x004fe20000400000 */
[----:B------:R-:W-:Y:S01]  /*1a30*/  FSETP.GEU.AND P3, PT, R44, -126, PT ;  /* 0xc2fc00002c00780b */ /* 0x000fe20003f6e000 */
[----:B------:R-:W-:Y:S01]  /*1a40*/  @!P6 FMUL R36, R36, 0.5 ;  /* 0x3f0000002424e820 */ /* 0x000fe20000400000 */
[--C-:B------:R-:W-:Y:S01]  /*1a50*/  FFMA R26, R26, UR14, -R0.reuse ;  /* 0x0000000e1a1a7c23 */ /* 0x100fe20008000800 */
[----:B------:R-:W-:Y:S01]  /*1a60*/  ULDC UR14, c[0x0][0x604] ;  /* 0x00018100000e7ab9 */ /* 0x000fe20000000800 */
[--C-:B------:R-:W-:Y:S01]  /*1a70*/  FFMA R55, R55, UR15, -R0.reuse ;  /* 0x0000000f37377c23 */ /* 0x100fe20008000800 */
[----:B------:R-:W-:Y:S01]  /*1a80*/  @!P2 FMUL R41, R41, 0.5 ;  /* 0x3f0000002929a820 */ /* 0x000fe20000400000 */
[----:B------:R-:W2:Y:S01]  /*1a90*/  MUFU.EX2 R33, R33 ;  /* 0x0000002100217308 */ /* 0x000ea20000000800 */
[----:B----4-:R-:W-:Y:S01]  /*1aa0*/  @!P5 FMUL R37, R37, R37 ;  /* 0x000000252525d220 */ /* 0x010fe20000400000 */
[----:B------:R-:W-:Y:S01]  /*1ab0*/  FSETP.GEU.AND P5, PT, R49, -126, PT ;  /* 0xc2fc00003100780b */ /* 0x000fe20003fae000 */
[----:B------:R-:W-:Y:S01]  /*1ac0*/  FFMA R27, R27, UR14, -R0 ;  /* 0x0000000e1b1b7c23 */ /* 0x000fe20008000800 */
[----:B------:R-:W-:-:S02]  /*1ad0*/  ULDC UR14, c[0x0][0x604] ;  /* 0x00018100000e7ab9 */ /* 0x000fc40000000800 */
[--C-:B------:R-:W-:Y:S01]  /*1ae0*/  FFMA R30, R30, UR14, -R0.reuse ;  /* 0x0000000e1e1e7c23 */ /* 0x100fe20008000800 */
[----:B------:R-:W-:Y:S01]  /*1af0*/  @!P3 FMUL R44, R44, 0.5 ;  /* 0x3f0000002c2cb820 */ /* 0x000fe20000400000 */
[----:B------:R-:W4:Y:S01]  /*1b00*/  MUFU.EX2 R6, R41 ;  /* 0x0000002900067308 */ /* 0x000f220000000800 */
[----:B---3--:R-:W-:Y:S01]  /*1b10*/  @!P1 FMUL R5, R5, R5 ;  /* 0x0000000505059220 */ /* 0x008fe20000400000 */
[----:B------:R-:W-:Y:S01]  /*1b20*/  FSETP.GEU.AND P1, PT, R52, -126, PT ;  /* 0xc2fc00003400780b */ /* 0x000fe20003f2e000 */
[----:B------:R-:W-:Y:S02]  /*1b30*/  ULDC UR14, c[0x0][0x604] ;  /* 0x00018100000e7ab9 */ /* 0x000fe40000000800 */
[--C-:B------:R-:W-:Y:S01]  /*1b40*/  FFMA R31, R31, UR14, -R0.reuse ;  /* 0x0000000e1f1f7c23 */ /* 0x100fe20008000800 */
[----:B------:R-:W-:Y:S01]  /*1b50*/  ULDC UR14, c[0x0][0x604] ;  /* 0x00018100000e7ab9 */ /* 0x000fe20000000800 */
[----:B------:R-:W-:Y:S01]  /*1b60*/  @!P5 FMUL R49, R49, 0.5 ;  /* 0x3f0000003131d820 */ /* 0x000fe20000400000 */
[----:B------:R-:W3:Y:S01]  /*1b70*/  MUFU.EX2 R36, R36 ;  /* 0x0000002400247308 */ /* 0x000ee20000000800 */
[----:B--2---:R-:W-:Y:S01]  /*1b80*/  @!P4 FMUL R33, R33, R33 ;  /* 0x000000212121c220 */ /* 0x004fe20000400000 */
[----:B------:R-:W-:Y:S01]  /*1b90*/  FSETP.GEU.AND P4, PT, R45, -126, PT ;  /* 0xc2fc00002d00780b */ /* 0x000fe20003f8e000 */
[----:B------:R-:W-:Y:S01]  /*1ba0*/  FFMA R34, R34, UR14, -R0 ;  /* 0x0000000e22227c23 */ /* 0x000fe20008000800 */
[----:B------:R-:W-:-:S02]  /*1bb0*/  ULDC UR14, c[0x0][0x604] ;  /* 0x00018100000e7ab9 */ /* 0x000fc40000000800 */
[--C-:B------:R-:W-:Y:S01]  /*1bc0*/  FFMA R35, R35, UR14, -R0.reuse ;  /* 0x0000000e23237c23 */ /* 0x100fe20008000800 */
[----:B------:R-:W-:Y:S01]  /*1bd0*/  @!P1 FMUL R52, R52, 0.5 ;  /* 0x3f00000034349820 */ /* 0x000fe20000400000 */
[----:B------:R-:W2:Y:S01]  /*1be0*/  MUFU.EX2 R10, R49 ;  /* 0x00000031000a7308 */ /* 0x000ea20000000800 */
[----:B----4-:R-:W-:Y:S01]  /*1bf0*/  @!P2 FMUL R6, R6, R6 ;  /* 0x000000060606a220 */ /* 0x010fe20000400000 */
[----:B------:R-:W-:Y:S01]  /*1c00*/  FSETP.GEU.AND P2, PT, R2, -126, PT ;  /* 0xc2fc00000200780b */ /* 0x000fe20003f4e000 */
[----:B------:R-:W-:Y:S02]  /*1c10*/  ULDC UR14, c[0x0][0x604] ;  /* 0x00018100000e7ab9 */ /* 0x000fe40000000800 */
[--C-:B------:R-:W-:Y:S01]  /*1c20*/  FFMA R38, R38, UR14, -R0.reuse ;  /* 0x0000000e26267c23 */ /* 0x100fe20008000800 */
[----:B------:R-:W-:Y:S01]  /*1c30*/  ULDC UR14, c[0x0][0x604] ;  /* 0x00018100000e7ab9 */ /* 0x000fe20000000800 */
[----:B------:R-:W-:Y:S01]  /*1c40*/  @!P4 FMUL R45, R45, 0.5 ;  /* 0x3f0000002d2dc820 */ /* 0x000fe20000400000 */
[----:B------:R-:W4:Y:S01]  /*1c50*/  MUFU.EX2 R7, R44 ;  /* 0x0000002c00077308 */ /* 0x000f220000000800 */
[----:B---3--:R-:W-:Y:S01]  /*1c60*/  @!P6 FMUL R36, R36, R36 ;  /* 0x000000242424e220 */ /* 0x008fe20000400000 */
[----:B------:R-:W-:Y:S01]  /*1c70*/  FSETP.GEU.AND P6, PT, R48, -126, PT ;  /* 0xc2fc00003000780b */ /* 0x000fe20003fce000 */
[----:B------:R-:W-:Y:S01]  /*1c80*/  FFMA R39, R39, UR14, -R0 ;  /* 0x0000000e27277c23 */ /* 0x000fe20008000800 */
[----:B------:R-:W-:-:S02]  /*1c90*/  ULDC UR14, c[0x0][0x604] ;  /* 0x00018100000e7ab9 */ /* 0x000fc40000000800 */
[--C-:B------:R-:W-:Y:S01]  /*1ca0*/  FFMA R42, R42, UR14, -R0.reuse ;  /* 0x0000000e2a2a7c23 */ /* 0x100fe20008000800 */
[----:B------:R-:W-:Y:S01]  /*1cb0*/  @!P2 FMUL R2, R2, 0.5 ;  /* 0x3f0000000202a820 */ /* 0x000fe20000400000 */
[----:B------:R-:W3:Y:S01]  /*1cc0*/  MUFU.EX2 R11, R52 ;  /* 0x00000034000b7308 */ /* 0x000ee20000000800 */
[----:B--2---:R-:W-:Y:S01]  /*1cd0*/  @!P5 FMUL R10, R10, R10 ;  /* 0x0000000a0a0ad220 */ /* 0x004fe20000400000 */
[----:B------:R-:W-:Y:S01]  /*1ce0*/  FSETP.GEU.AND P5, PT, R31, -126, PT ;  /* 0xc2fc00001f00780b */ /* 0x000fe20003fae000 */
[----:B------:R-:W-:Y:S02]  /*1cf0*/  ULDC UR14, c[0x0][0x604] ;  /* 0x00018100000e7ab9 */ /* 0x000fe40000000800 */
[--C-:B------:R-:W-:Y:S01]  /*1d00*/  FFMA R43, R43, UR14, -R0.reuse ;  /* 0x0000000e2b2b7c23 */ /* 0x100fe20008000800 */
[----:B------:R-:W-:Y:S01]  /*1d10*/  ULDC UR14, c[0x0][0x604] ;  /* 0x00018100000e7ab9 */ /* 0x000fe20000000800 */
[----:B------:R-:W-:Y:S01]  /*1d20*/  @!P6 FMUL R48, R48, 0.5 ;  /* 0x3f0000003030e820 */ /* 0x000fe20000400000 */
[----:B------:R-:W2:Y:S01]  /*1d30*/  MUFU.EX2 R8, R45 ;  /* 0x0000002d00087308 */ /* 0x000ea20000000800 */
[----:B----4-:R-:W-:Y:S01]  /*1d40*/  @!P3 FMUL R7, R7, R7 ;  /* 0x000000070707b220 */ /* 0x010fe20000400000 */
[----:B------:R-:W-:Y:S01]  /*1d50*/  FSETP.GEU.AND P3, PT, R26, -126, PT ;  /* 0xc2fc00001a00780b */ /* 0x000fe20003f6e000 */
[----:B------:R-:W-:Y:S01]  /*1d60*/  FFMA R51, R51, UR14, -R0 ;  /* 0x0000000e33337c23 */ /* 0x000fe20008000800 */
[----:B------:R-:W-:Y:S01]  /*1d70*/  ULDC UR14, c[0x0][0x604] ;  /* 0x00018100000e7ab9 */ /* 0x000fe20000000800 */
[----:B------:R-:W-:Y:S01]  /*1d80*/  FADD R23, R33, R10 ;  /* 0x0000000a21177221 */ /* 0x000fe20000000000 */
[----:B------:R-:W-:Y:S01]  /*1d90*/  FFMA R46, R46, UR14, -R0 ;  /* 0x0000000e2e2e7c23 */ /* 0x000fe20008000800 */
[----:B------:R-:W-:Y:S01]  /*1da0*/  @!P5 FMUL R31, R31, 0.5 ;  /* 0x3f0000001f1fd820 */ /* 0x000fe20000400000 */
[----:B------:R4:W5:Y:S01]  /*1db0*/  MUFU.EX2 R12, R2 ;  /* 0x00000002000c7308 */ /* 0x0009620000000800 */
[----:B---3--:R-:W-:Y:S01]  /*1dc0*/  @!P1 FMUL R11, R11, R11 ;  /* 0x0000000b0b0b9220 */ /* 0x008fe20000400000 */
[----:B------:R-:W-:Y:S01]  /*1dd0*/  FSETP.GEU.AND P1, PT, R34, -126, PT ;  /* 0xc2fc00002200780b */ /* 0x000fe20003f2e000 */
[----:B------:R-:W-:-:S02]  /*1de0*/  ULDC UR14, c[0x0][0x604] ;  /* 0x00018100000e7ab9 */ /* 0x000fc40000000800 */
[--C-:B------:R-:W-:Y:S01]  /*1df0*/  FFMA R47, R47, UR14, -R0.reuse ;  /* 0x0000000e2f2f7c23 */ /* 0x100fe20008000800 */
[----:B------:R-:W-:Y:S01]  /*1e00*/  ULDC UR14, c[0x0][0x604] ;  /* 0x00018100000e7ab9 */ /* 0x000fe20000000800 */
[----:B------:R-:W-:Y:S01]  /*1e10*/  @!P3 FMUL R26, R26, 0.5 ;  /* 0x3f0000001a1ab820 */ /* 0x000fe20000400000 */
[----:B------:R-:W3:Y:S01]  /*1e20*/  MUFU.EX2 R16, R31 ;  /* 0x0000001f00107308 */ /* 0x000ee20000000800 */
[----:B--2---:R-:W-:Y:S01]  /*1e30*/  @!P4 FMUL R8, R8, R8 ;  /* 0x000000080808c220 */ /* 0x004fe20000400000 */
[----:B------:R-:W-:Y:S01]  /*1e40*/  FSETP.GEU.AND P4, PT, R27, -126, PT ;  /* 0xc2fc00001b00780b */ /* 0x000fe20003f8e000 */
[--C-:B------:R-:W-:Y:S01]  /*1e50*/  FFMA R50, R50, UR14, -R0.reuse ;  /* 0x0000000e32327c23 */ /* 0x100fe20008000800 */
[----:B------:R-:W-:Y:S01]  /*1e60*/  ULDC UR14, c[0x0][0x604] ;  /* 0x00018100000e7ab9 */ /* 0x000fe20000000800 */
[----:B----4-:R-:W-:Y:S01]  /*1e70*/  FADD R2, R24, R5 ;  /* 0x0000000518027221 */ /* 0x010fe20000000000 */
[----:B------:R-:W-:Y:S01]  /*1e80*/  FFMA R0, R54, UR14, -R0 ;  /* 0x0000000e36007c23 */ /* 0x000fe20008000800 */
[----:B------:R-:W-:Y:S01]  /*1e90*/  @!P1 FMUL R34, R34, 0.5 ;  /* 0x3f00000022229820 */ /* 0x000fe20000400000 */
[----:B------:R-:W2:Y:S01]  /*1ea0*/  MUFU.EX2 R9, R48 ;  /* 0x0000003000097308 */ /* 0x000ea20000000800 */
[----:B-----5:R-:W-:Y:S01]  /*1eb0*/  @!P2 FMUL R12, R12, R12 ;  /* 0x0000000c0c0ca220 */ /* 0x020fe20000400000 */
[----:B------:R-:W-:Y:S01]  /*1ec0*/  FSETP.GEU.AND P2, PT, R35, -126, PT ;  /* 0xc2fc00002300780b */ /* 0x000fe20003f4e000 */
[----:B------:R-:W-:Y:S01]  /*1ed0*/  FADD R21, R29, R8 ;  /* 0x000000081d157221 */ /* 0x000fe20000000000 */
[----:B------:R-:W-:-:S02]  /*1ee0*/  F2FP.BF16.F32.PACK_AB R24, R25, R24 ;  /* 0x000000181918723e */ /* 0x000fc400000010ff */
[----:B------:R-:W-:Y:S01]  /*1ef0*/  F2FP.BF16.F32.PACK_AB R54, R12, R11 ;  /* 0x0000000b0c36723e */ /* 0x000fe200000010ff */
[----:B------:R-:W-:Y:S01]  /*1f00*/  @!P4 FMUL R27, R27, 0.5 ;  /* 0x3f0000001b1bc820 */ /* 0x000fe20000400000 */
[----:B------:R4:W5:Y:S01]  /*1f10*/  MUFU.EX2 R13, R26 ;  /* 0x0000001a000d7308 */ /* 0x0009620000000800 */
[----:B---3--:R-:W-:Y:S01]  /*1f20*/  @!P5 FMUL R16, R16, R16 ;  /* 0x000000101010d220 */ /* 0x008fe20000400000 */
[----:B------:R-:W-:-:S05]  /*1f30*/  FSETP.GEU.AND P5, PT, R43, -126, PT ;  /* 0xc2fc00002b00780b */ /* 0x000fca0003fae000 */
[----:B------:R-:W-:Y:S01]  /*1f40*/  @!P2 FMUL R35, R35, 0.5 ;  /* 0x3f0000002323a820 */ /* 0x000fe20000400000 */
[----:B------:R3:W1:Y:S01]  /*1f50*/  MUFU.EX2 R14, R27 ;  /* 0x0000001b000e7308 */ /* 0x0006620000000800 */
[----:B--2---:R-:W-:Y:S01]  /*1f60*/  @!P6 FMUL R9, R9, R9 ;  /* 0x000000090909e220 */ /* 0x004fe20000400000 */
[----:B------:R-:W-:Y:S01]  /*1f70*/  FSETP.GEU.AND P6, PT, R30, -126, PT ;  /* 0xc2fc00001e00780b */ /* 0x000fe20003fce000 */
[----:B----4-:R-:W-:Y:S02]  /*1f80*/  FADD R26, R36, R11 ;  /* 0x0000000b241a7221 */ /* 0x010fe40000000000 */
[----:B------:R-:W-:Y:S01]  /*1f90*/  FADD R19, R32, R9 ;  /* 0x0000000920137221 */ /* 0x000fe20000000000 */
[----:B------:R-:W-:Y:S01]  /*1fa0*/  F2FP.BF16.F32.PACK_AB R52, R10, R9 ;  /* 0x000000090a34723e */ /* 0x000fe200000010ff */
[----:B------:R-:W-:Y:S01]  /*1fb0*/  @!P5 FMUL R43, R43, 0.5 ;  /* 0x3f0000002b2bd820 */ /* 0x000fe20000400000 */
[----:B------:R-:W2:Y:S01]  /*1fc0*/  MUFU.EX2 R34, R34 ;  /* 0x0000002200227308 */ /* 0x000ea20000000800 */
[----:B-----5:R-:W-:Y:S01]  /*1fd0*/  @!P3 FMUL R13, R13, R13 ;  /* 0x0000000d0d0db220 */ /* 0x020fe20000400000 */
[----:B------:R-:W-:Y:S01]  /*1fe0*/  FSETP.GEU.AND P3, PT, R38, -126, PT ;  /* 0xc2fc00002600780b */ /* 0x000fe20003f6e000 */
[----:B---3--:R-:W-:Y:S01]  /*1ff0*/  FADD R27, R2, R19 ;  /* 0x00000013021b7221 */ /* 0x008fe20000000000 */
[----:B------:R-:W-:Y:S01]  /*2000*/  FADD R19, R28, R7 ;  /* 0x000000071c137221 */ /* 0x000fe20000000000 */
[----:B------:R-:W-:-:S02]  /*2010*/  FADD R2, R25, R6 ;  /* 0x0000000619027221 */ /* 0x000fc40000000000 */
[----:B------:R-:W-:Y:S01]  /*2020*/  @!P6 FMUL R30, R30, 0.5 ;  /* 0x3f0000001e1ee820 */ /* 0x000fe20000400000 */
[----:B------:R-:W3:Y:S01]  /*2030*/  MUFU.EX2 R35, R35 ;  /* 0x0000002300237308 */ /* 0x000ee20000000800 */
[----:B-1----:R-:W-:Y:S01]  /*2040*/  @!P4 FMUL R14, R14, R14 ;  /* 0x0000000e0e0ec220 */ /* 0x002fe20000400000 */
[----:B------:R-:W-:Y:S01]  /*2050*/  FSETP.GEU.AND P4, PT, R39, -126, PT ;  /* 0xc2fc00002700780b */ /* 0x000fe20003f8e000 */
[----:B------:R-:W-:Y:S01]  /*2060*/  FADD R26, R19, R26 ;  /* 0x0000001a131a7221 */ /* 0x000fe20000000000 */
[----:B------:R-:W-:Y:S02]  /*2070*/  FADD R2, R2, R23 ;  /* 0x0000001702027221 */ /* 0x000fe40000000000 */
[----:B------:R-:W-:Y:S01]  /*2080*/  F2FP.BF16.F32.PACK_AB R25, R14, R13 ;  /* 0x0000000d0e19723e */ /* 0x000fe200000010ff */
[----:B------:R-:W-:Y:S01]  /*2090*/  @!P3 FMUL R38, R38, 0.5 ;  /* 0x3f0000002626b820 */ /* 0x000fe20000400000 */
[----:B------:R1:W4:Y:S01]  /*20a0*/  MUFU.EX2 R15, R30 ;  /* 0x0000001e000f7308 */ /* 0x0003220000000800 */
[----:B--2---:R-:W-:Y:S01]  /*20b0*/  @!P1 FMUL R34, R34, R34 ;  /* 0x0000002222229220 */ /* 0x004fe20000400000 */
[----:B------:R-:W-:Y:S01]  /*20c0*/  FSETP.GEU.AND P1, PT, R51, -126, PT ;  /* 0xc2fc00003300780b */ /* 0x000fe20003f2e000 */
[----:B------:R-:W-:-:S04]  /*20d0*/  FADD R26, R27, R26 ;  /* 0x0000001a1b1a7221 */ /* 0x000fc80000000000 */
[----:B------:R-:W-:Y:S01]  /*20e0*/  @!P4 FMUL R39, R39, 0.5 ;  /* 0x3f0000002727c820 */ /* 0x000fe20000400000 */
[----:B------:R-:W2:Y:S01]  /*20f0*/  MUFU.EX2 R31, R38 ;  /* 0x00000026001f7308 */ /* 0x000ea20000000800 */
[----:B---3--:R-:W-:Y:S01]  /*2100*/  @!P2 FMUL R35, R35, R35 ;  /* 0x000000232323a220 */ /* 0x008fe20000400000 */
[----:B------:R-:W-:Y:S01]  /*2110*/  FSETP.GEU.AND P2, PT, R46, -126, PT ;  /* 0xc2fc00002e00780b */ /* 0x000fe20003f4e000 */
[----:B-1----:R-:W-:-:S04]  /*2120*/  FADD R30, R37, R12 ;  /* 0x0000000c251e7221 */ /* 0x002fc80000000000 */
[----:B------:R-:W-:Y:S01]  /*2130*/  @!P1 FMUL R51, R51, 0.5 ;  /* 0x3f00000033339820 */ /* 0x000fe20000400000 */
[----:B------:R-:W1:Y:S01]  /*2140*/  MUFU.EX2 R43, R43 ;  /* 0x0000002b002b7308 */ /* 0x000e620000000800 */
[----:B----4-:R-:W-:Y:S01]  /*2150*/  @!P6 FMUL R15, R15, R15 ;  /* 0x0000000f0f0fe220 */ /* 0x010fe20000400000 */
[----:B------:R-:W-:Y:S01]  /*2160*/  FSETP.GEU.AND P6, PT, R42, -126, PT ;  /* 0xc2fc00002a00780b */ /* 0x000fe20003fce000 */
[----:B------:R-:W-:-:S03]  /*2170*/  FADD R21, R21, R30 ;  /* 0x0000001e15157221 */ /* 0x000fc60000000000 */
[----:B------:R-:W-:Y:S01]  /*2180*/  F2FP.BF16.F32.PACK_AB R27, R16, R15 ;  /* 0x0000000f101b723e */ /* 0x000fe200000010ff */
[----:B------:R-:W-:Y:S01]  /*2190*/  @!P2 FMUL R46, R46, 0.5 ;  /* 0x3f0000002e2ea820 */ /* 0x000fe20000400000 */
[----:B------:R-:W3:Y:S01]  /*21a0*/  MUFU.EX2 R18, R39 ;  /* 0x0000002700127308 */ /* 0x000ee20000000800 */
[----:B--2---:R-:W-:Y:S01]  /*21b0*/  @!P3 FMUL R31, R31, R31 ;  /* 0x0000001f1f1fb220 */ /* 0x004fe20000400000 */
[----:B------:R-:W-:Y:S01]  /*21c0*/  FSETP.GEU.AND P3, PT, R47, -126, PT ;  /* 0xc2fc00002f00780b */ /* 0x000fe20003f6e000 */
[----:B------:R-:W-:Y:S01]  /*21d0*/  FADD R21, R2, R21 ;  /* 0x0000001502157221 */ /* 0x000fe20000000000 */
[----:B------:R-:W-:-:S03]  /*21e0*/  MOV R2, UR10 ;  /* 0x0000000a00027c02 */ /* 0x000fc60008000f00 */
[----:B------:R-:W-:Y:S01]  /*21f0*/  @!P6 FMUL R42, R42, 0.5 ;  /* 0x3f0000002a2ae820 */ /* 0x000fe20000400000 */
[----:B------:R-:W2:Y:S01]  /*2200*/  MUFU.EX2 R20, R51 ;  /* 0x0000003300147308 */ /* 0x000ea20000000800 */
[----:B-1----:R-:W-:Y:S01]  /*2210*/  @!P5 FMUL R43, R43, R43 ;  /* 0x0000002b2b2bd220 */ /* 0x002fe20000400000 */
[----:B------:R-:W-:Y:S01]  /*2220*/  FSETP.GEU.AND P5, PT, R55, -126, PT ;  /* 0xc2fc00003700780b */ /* 0x000fe20003fae000 */
[----:B------:R1:W-:Y:S02]  /*2230*/  SYNCS.ARRIVE.TRANS64.A1T0 RZ, [R2+UR11], RZ ;  /* 0x000000ff02ff79a7 */ /* 0x0003e4000810000b */
[----:B------:R-:W-:Y:S02]  /*2240*/  FADD R38, R14, R43 ;  /* 0x0000002b0e267221 */ /* 0x000fe40000000000 */
[----:B------:R-:W-:Y:S01]  /*2250*/  @!P3 FMUL R47, R47, 0.5 ;  /* 0x3f0000002f2fb820 */ /* 0x000fe20000400000 */
[----:B------:R-:W4:Y:S01]  /*2260*/  MUFU.EX2 R42, R42 ;  /* 0x0000002a002a7308 */ /* 0x000f220000000800 */
[----:B---3--:R-:W-:Y:S01]  /*2270*/  @!P4 FMUL R18, R18, R18 ;  /* 0x000000121212c220 */ /* 0x008fe20000400000 */
[----:B------:R-:W-:-:S05]  /*2280*/  FSETP.GEU.AND P4, PT, R50, -126, PT ;  /* 0xc2fc00003200780b */ /* 0x000fca0003f8e000 */
[----:B------:R-:W-:Y:S01]  /*2290*/  @!P5 FMUL R55, R55, 0.5 ;  /* 0x3f0000003737d820 */ /* 0x000fe20000400000 */
[----:B------:R-:W3:Y:S01]  /*22a0*/  MUFU.EX2 R46, R46 ;  /* 0x0000002e002e7308 */ /* 0x000ee20000000800 */
[----:B--2---:R-:W-:Y:S01]  /*22b0*/  @!P1 FMUL R20, R20, R20 ;  /* 0x0000001414149220 */ /* 0x004fe20000400000 */
[----:B------:R-:W-:-:S03]  /*22c0*/  FSETP.GEU.AND P1, PT, R0, -126, PT ;  /* 0xc2fc00000000780b */ /* 0x000fc60003f2e000 */
[----:B------:R-:W-:Y:S02]  /*22d0*/  FADD R39, R35, R20 ;  /* 0x0000001423277221 */ /* 0x000fe40000000000 */
[----:B------:R-:W-:Y:S01]  /*22e0*/  @!P4 FMUL R50, R50, 0.5 ;  /* 0x3f0000003232c820 */ /* 0x000fe20000400000 */
[----:B------:R-:W2:Y:S01]  /*22f0*/  MUFU.EX2 R47, R47 ;  /* 0x0000002f002f7308 */ /* 0x000ea20000000800 */
[----:B----4-:R-:W-:Y:S01]  /*2300*/  @!P6 FMUL R42, R42, R42 ;  /* 0x0000002a2a2ae220 */ /* 0x010fe20000400000 */
[----:B------:R-:W-:-:S05]  /*2310*/  FADD R40, R38, R39 ;  /* 0x0000002726287221 */ /* 0x000fca0000000000 */
[----:B------:R-:W-:Y:S01]  /*2320*/  @!P1 FMUL R0, R0, 0.5 ;  /* 0x3f00000000009820 */ /* 0x000fe20000400000 */
[----:B------:R-:W4:Y:S01]  /*2330*/  MUFU.EX2 R17, R50 ;  /* 0x0000003200117308 */ /* 0x000f220000000800 */
[----:B---3--:R-:W-:-:S04]  /*2340*/  @!P2 FMUL R46, R46, R46 ;  /* 0x0000002e2e2ea220 */ /* 0x008fc80000400000 */
[----:B------:R-:W-:-:S03]  /*2350*/  FADD R19, R15, R46 ;  /* 0x0000002e0f137221 */ /* 0x000fc60000000000 */
[----:B------:R-:W3:Y:S01]  /*2360*/  MUFU.EX2 R55, R55 ;  /* 0x0000003700377308 */ /* 0x000ee20000000800 */
[----:B--2---:R-:W-:-:S04]  /*2370*/  @!P3 FMUL R47, R47, R47 ;  /* 0x0000002f2f2fb220 */ /* 0x004fc80000400000 */
[----:B------:R-:W-:-:S03]  /*2380*/  FADD R23, R16, R47 ;  /* 0x0000002f10177221 */ /* 0x000fc60000000000 */
[----:B------:R2:W5:Y:S01]  /*2390*/  MUFU.EX2 R22, R0 ;  /* 0x0000000000167308 */ /* 0x0005620000000800 */
[----:B----4-:R-:W-:-:S04]  /*23a0*/  @!P4 FMUL R17, R17, R17 ;  /* 0x000000111111c220 */ /* 0x010fc80000400000 */
[----:B------:R-:W-:Y:S01]  /*23b0*/  FADD R39, R34, R17 ;  /* 0x0000001122277221 */ /* 0x000fe20000000000 */
[----:B------:R-:W-:Y:S01]  /*23c0*/  F2FP.BF16.F32.PACK_AB R53, R20, R17 ;  /* 0x000000111435723e */ /* 0x000fe200000010ff */
[----:B---3--:R-:W-:Y:S01]  /*23d0*/  @!P5 FMUL R55, R55, R55 ;  /* 0x000000373737d220 */ /* 0x008fe20000400000 */
[----:B--2---:R-:W-:-:S03]  /*23e0*/  FADD R0, R13, R42 ;  /* 0x0000002a0d007221 */ /* 0x004fc60000000000 */
[----:B------:R-:W-:Y:S01]  /*23f0*/  FADD R38, R18, R55 ;  /* 0x0000003712267221 */ /* 0x000fe20000000000 */
[----:B------:R-:W-:Y:S01]  /*2400*/  FADD R0, R0, R39 ;  /* 0x0000002700007221 */ /* 0x000fe20000000000 */
[----:B------:R-:W-:Y:S01]  /*2410*/  F2FP.BF16.F32.PACK_AB R39, R47, R46 ;  /* 0x0000002e2f27723e */ /* 0x000fe200000010ff */
[----:B-----5:R-:W-:Y:S01]  /*2420*/  @!P1 FMUL R22, R22, R22 ;  /* 0x0000001616169220 */ /* 0x020fe20000400000 */
[----:B------:R-:W-:Y:S01]  /*2430*/  FADD R23, R23, R38 ;  /* 0x0000002617177221 */ /* 0x000fe20000000000 */
[----:B------:R-:W-:Y:S02]  /*2440*/  F2FP.BF16.F32.PACK_AB R38, R8, R7 ;  /* 0x000000070826723e */ /* 0x000fe400000010ff */
[----:B------:R-:W-:Y:S01]  /*2450*/  FADD R30, R31, R22 ;  /* 0x000000161f1e7221 */ /* 0x000fe20000000000 */
[----:B------:R-:W-:Y:S01]  /*2460*/  FADD R40, R40, R23 ;  /* 0x0000001728287221 */ /* 0x000fe20000000000 */
[----:B------:R-:W-:Y:S02]  /*2470*/  F2FP.BF16.F32.PACK_AB R31, R18, R31 ;  /* 0x0000001f121f723e */ /* 0x000fe400000010ff */
[----:B------:R-:W-:Y:S01]  /*2480*/  FADD R19, R19, R30 ;  /* 0x0000001e13137221 */ /* 0x000fe20000000000 */
[----:B------:R-:W-:-:S02]  /*2490*/  F2FP.BF16.F32.PACK_AB R30, R37, R36 ;  /* 0x00000024251e723e */ /* 0x000fc400000010ff */
[----:B------:R-:W-:Y:S01]  /*24a0*/  F2FP.BF16.F32.PACK_AB R36, R6, R5 ;  /* 0x000000050624723e */ /* 0x000fe200000010ff */
[----:B------:R-:W-:Y:S01]  /*24b0*/  FADD R19, R0, R19 ;  /* 0x0000001300137221 */ /* 0x000fe20000000000 */
[----:B------:R-:W-:Y:S01]  /*24c0*/  FADD R0, R26, R21 ;  /* 0x000000151a007221 */ /* 0x000fe20000000000 */
[----:B------:R-:W-:Y:S02]  /*24d0*/  F2FP.BF16.F32.PACK_AB R26, R29, R28 ;  /* 0x0000001c1d1a723e */ /* 0x000fe400000010ff */
[----:B-1----:R-:W-:Y:S01]  /*24e0*/  FADD R2, R19, R40 ;  /* 0x0000002813027221 */ /* 0x002fe20000000000 */
[----:B------:R-:W-:Y:S02]  /*24f0*/  F2FP.BF16.F32.PACK_AB R28, R33, R32 ;  /* 0x00000020211c723e */ /* 0x000fe400000010ff */
[----:B------:R-:W-:Y:S02]  /*2500*/  F2FP.BF16.F32.PACK_AB R29, R35, R34 ;  /* 0x00000022231d723e */ /* 0x000fe400000010ff */
[----:B------:R-:W-:Y:S01]  /*2510*/  F2FP.BF16.F32.PACK_AB R37, R43, R42 ;  /* 0x0000002a2b25723e */ /* 0x000fe200000010ff */
[----:B------:R-:W-:Y:S06]  /*2520*/  @!P0 BRA `(.L_x_19) ;  /* 0x0000000000048947 */ /* 0x000fec0003800000 */
[----:B------:R-:W-:Y:S01]  /*2530*/  BPT.TRAP 0x1 ;  /* 0x000000040000795c */ /* 0x000fe20000300000 */
.L_x_19:
[----:B------:R-:W1:Y:S02]  /*2540*/  SYNCS.PHASECHK.TRANS64.TRYWAIT P1, [UR36+0x23008], R56 ;  /* 0x02300838ff0075a7 */ /* 0x000e640008020164 */
[----:B-1----:R-:W-:Y:S05]  /*2550*/  @!P1 BRA `(.L_x_20) ;  /* 0x0000006400689947 */ /* 0x002fea0003800000 */
.L_x_98:
[----:B------:R-:W-:Y:S01]  /*2560*/  UIADD3 UR10, UR5, 0x500, URZ ;  /* 0x00000500050a7890 */ /* 0x000fe2000fffe03f */
[----:B------:R-:W-:Y:S01]  /*2570*/  WARPGROUP.ARRIVE ;  /* 0x00000000000079c5 */ /* 0x000fe20000000000 */
[----:B------:R-:W-:Y:S01]  /*2580*/  UMOV UR11, 0x80000020 ;  /* 0x80000020000b7882 */ /* 0x000fe20000000000 */
[----:B------:R-:W-:Y:S01]  /*2590*/  UIADD3 UR14, UR5, 0x600, URZ ;  /* 0x00000600050e7890 */ /* 0x000fe2000fffe03f */
[----:B------:R-:W-:Y:S01]  /*25a0*/  F2FP.BF16.F32.PACK_AB R55, R55, R22 ;  /* 0x000000163737723e */ /* 0x000fe200000010ff */
[----:B------:R-:W-:Y:S01]  /*25b0*/  UMOV UR15, 0x80000020 ;  /* 0x80000020000f7882 */ /* 0x000fe20000000000 */
[----:B------:R-:W-:Y:S01]  /*25c0*/  UIADD3 UR18, UR5, 0x700, URZ ;  /* 0x0000070005127890 */ /* 0x000fe2000fffe03f */
[----:B------:R-:W-:Y:S02]  /*25d0*/  UMOV UR19, 0x80000020 ;  /* 0x8000002000137882 */ /* 0x000fe40000000000 */
[----:B------:R-:W-:Y:S01]  /*25e0*/  HGMMA.64x32x16.F32.BF16 R120, R24, gdesc[UR8].tnspB, RZ, !UPT, gsb0 ;  /* 0x4060000818787df0 */ /* 0x000fe2000c0018ff */
[----:B------:R-:W-:Y:S01]  /*25f0*/  UIADD3 UR22, UR5, 0x800, URZ ;  /* 0x0000080005167890 */ /* 0x000fe2000fffe03f */
[----:B------:R-:W-:Y:S01]  /*2600*/  UMOV UR23, 0x80000020 ;  /* 0x8000002000177882 */ /* 0x000fe20000000000 */
[----:B------:R-:W-:Y:S01]  /*2610*/  UIADD3 UR10, UR5, 0x900, URZ ;  /* 0x00000900050a7890 */ /* 0x000fe2000fffe03f */
[----:B------:R-:W-:Y:S01]  /*2620*/  UMOV UR11, 0x80000020 ;  /* 0x80000020000b7882 */ /* 0x000fe20000000000 */
[----:B------:R-:W-:-:S02]  /*2630*/  WARPGROUP.DEPBAR.LE gsb0, 0x0 ;  /* 0x00008000000079c5 */ /* 0x000fc40000010000 */
[----:B------:R-:W-:-:S06]  /*2640*/  WARPGROUP.ARRIVE ;  /* 0x00000000000079c5 */ /* 0x000fcc0000000000 */
[----:B------:R-:W-:Y:S01]  /*2650*/  HGMMA.64x32x16.F32.BF16 R104, R24, gdesc[UR12].tnspB, RZ, !UPT, gsb0 ;  /* 0x4060000c18687df0 */ /* 0x000fe2000c0018ff */
[----:B------:R-:W-:Y:S01]  /*2660*/  UIADD3 UR14, UR5, 0x640, URZ ;  /* 0x00000640050e7890 */ /* 0x000fe2000fffe03f */
[----:B------:R-:W-:Y:S01]  /*2670*/  UMOV UR15, 0x80000020 ;  /* 0x80000020000f7882 */ /* 0x000fe20000000000 */
[----:B------:R-:W-:Y:S02]  /*2680*/  WARPGROUP.DEPBAR.LE gsb0, 0x0 ;  /* 0x00008000000079c5 */ /* 0x000fe40000010000 */
        /* <DEDUP_REMOVED lines=10> */
[----:B-1----:R-:W-:-:S06]  /*2730*/  WARPGROUP.ARRIVE ;  /* 0x00000000000079c5 */ /* 0x002fcc0000000000 */
[----:B------:R-:W-:Y:S01]  /*2740*/  HGMMA.64x32x16.F32.BF16 R56, R24, gdesc[UR8].tnspB, RZ, !UPT, gsb0 ;  /* 0x4060000818387df0 */ /* 0x000fe2000c0018ff */
[----:B------:R-:W-:Y:S01]  /*2750*/  UIADD3 UR10, UR5, 0x540, URZ ;  /* 0x00000540050a7890 */ /* 0x000fe2000fffe03f */
[----:B------:R-:W-:Y:S01]  /*2760*/  UMOV UR11, 0x80000020 ;  /* 0x80000020000b7882 */ /* 0x000fe20000000000 */
[----:B------:R-:W-:Y:S02]  /*2770*/  WARPGROUP.DEPBAR.LE gsb0, 0x0 ;  /* 0x00008000000079c5 */ /* 0x000fe40000010000 */
[----:B------:R-:W-:-:S06]  /*2780*/  WARPGROUP.ARRIVE ;  /* 0x00000000000079c5 */ /* 0x000fcc0000000000 */
[----:B------:R-:W-:Y:S01]  /*2790*/  HGMMA.64x32x16.F32.BF16 R120, R28, gdesc[UR8].tnspB, R120, gsb0 ;  /* 0x406000081c787df0 */ /* 0x000fe20008001878 */
        /* <DEDUP_REMOVED lines=54> */
[----:B------:R-:W-:Y:S03]  /*2b00*/  HGMMA.64x32x16.F32.BF16 R104, R52, gdesc[UR12].tnspB, R104, gsb0 ;  /* 0x4060000c34687df0 */ /* 0x000fe60008001868 */
        /* <DEDUP_REMOVED lines=10> */
[----:B------:R-:W-:Y:S05]  /*2bb0*/  @!P0 BRA `(.L_x_21) ;  /* 0x0000000000048947 */ /* 0x000fea0003800000 */
[----:B------:R-:W-:Y:S01]  /*2bc0*/  BPT.TRAP 0x1 ;  /* 0x000000040000795c */ /* 0x000fe20000300000 */
.L_x_21:
[----:B------:R-:W-:Y:S02]  /*2bd0*/  UISETP.GT.U32.AND UP0, UPT, UR4, 0x1, UPT ;  /* 0x000000010400788c */ /* 0x000fe4000bf04070 */
[----:B------:R-:W-:-:S04]  /*2be0*/  UIADD3 UR10, UR36, 0x23028, URZ ;  /* 0x00023028240a7890 */ /* 0x000fc8000fffe03f */
[----:B------:R-:W-:Y:S01]  /*2bf0*/  PLOP3.LUT P1, PT, PT, PT, UP0, 0x80, 0x0 ;  /* 0x000000000000781c */ /* 0x000fe20003f2f008 */
[----:B------:R-:W-:-:S09]  /*2c00*/  UPRMT UR10, URZ, 0x654, UR10 ;  /* 0x000006543f0a7896 */ /* 0x000fd2000800000a */
[----:B------:R-:W-:Y:S03]  /*2c10*/  SYNCS.ARRIVE.TRANS64.RED.A1T0 RZ, [UR10], RZ ;  /* 0x000000ffffff79a7 */ /* 0x000fe6000810040a */
[----:B------:R-:W-:Y:S05]  /*2c20*/  @P1 BRA `(.L_x_22) ;  /* 0x0000000000041947 */ /* 0x000fea0003800000 */
[----:B------:R-:W-:Y:S01]  /*2c30*/  BPT.TRAP 0x1 ;  /* 0x000000040000795c */ /* 0x000fe20000300000 */
.L_x_22:
[----:B------:R-:W1:Y:S02]  /*2c40*/  LDC R5, c[0x0][0x28c] ;  /* 0x0000a300ff057b82 */ /* 0x000e640000000800 */
[----:B-1----:R-:W-:-:S13]  /*2c50*/  ISETP.GE.AND P2, PT, R5, 0x41, PT ;  /* 0x000000410500780c */ /* 0x002fda0003f46270 */
[----:B------:R-:W-:Y:S05]  /*2c60*/  @!P2 BRA `(.L_x_23) ;  /* 0x0000002000bca947 */ /* 0x000fea0003800000 */
[----:B------:R-:W-:Y:S01]  /*2c70*/  IADD3 R5, R5, 0x3f, RZ ;  /* 0x0000003f05057810 */ /* 0x000fe20007ffe0ff */
[----:B------:R-:W-:Y:S01]  /*2c80*/  UMOV UR38, 0x2 ;  /* 0x0000000200267882 */ /* 0x000fe20000000000 */
[----:B------:R-:W-:Y:S01]  /*2c90*/  MOV R7, R4 ;  /* 0x0000000400077202 */ /* 0x000fe20000000f00 */
[----:B------:R-:W-:Y:S01]  /*2ca0*/  UMOV UR4, 0x1 ;  /* 0x0000000100047882 */ /* 0x000fe20000000000 */
[----:B------:R-:W-:Y:S01]  /*2cb0*/  SHF.R.S32.HI R6, RZ, 0x1f, R5 ;  /* 0x0000001fff067819 */ /* 0x000fe20000011405 */
[----:B------:R-:W-:Y:S01]  /*2cc0*/  ULDC UR39, c[0x0][0x604] ;  /* 0x0001810000277ab9 */ /* 0x000fe20000000800 */
[----:B------:R-:W-:Y:S02]  /*2cd0*/  MOV R9, R3 ;  /* 0x0000000300097202 */ /* 0x000fe40000000f00 */
[----:B------:R-:W-:Y:S02]  /*2ce0*/  LEA.HI R5, R6, R5, RZ, 0x6 ;  /* 0x0000000506057211 */ /* 0x000fe400078f30ff */
[----:B------:R-:W-:-:S02]  /*2cf0*/  MOV R6, RZ ;  /* 0x000000ff00067202 */ /* 0x000fc40000000f00 */
[----:B------:R-:W-:-:S07]  /*2d00*/  SHF.R.S32.HI R5, RZ, 0x6, R5 ;  /* 0x00000006ff057819 */ /* 0x000fce0000011405 */
.L_x_34:
[----:B------:R-:W-:Y:S05]  /*2d10*/  @!P0 BRA `(.L_x_24) ;  /* 0x0000000000048947 */ /* 0x000fea0003800000 */
[----:B------:R-:W-:Y:S01]  /*2d20*/  BPT.TRAP 0x1 ;  /* 0x000000040000795c */ /* 0x000fe20000300000 */
.L_x_24:
[----:B------:R-:W-:Y:S01]  /*2d30*/  ULEA UR10, UR38, UR36, 0x3 ;  /* 0x00000024260a7291 */ /* 0x000fe2000f8e183f */
[----:B------:R-:W-:-:S08]  /*2d40*/  SHF.L.U32 R3, R6, 0x1f, RZ ;  /* 0x0000001f06037819 */ /* 0x000fd000000006ff */
[----:B------:R-:W1:Y:S02]  /*2d50*/  SYNCS.PHASECHK.TRANS64.TRYWAIT P2, [UR10+0x23000], R3 ;  /* 0x02300003ff0075a7 */ /* 0x000e64000804014a */
[----:B-1----:R-:W-:Y:S05]  /*2d60*/  @!P2 BRA `(.L_x_25) ;  /* 0x0000005c007ca947 */ /* 0x002fea0003800000 */
.L_x_99:
[----:B------:R-:W-:Y:S01]  /*2d70*/  UIMAD UR10, UR38, 0x500, UR6 ;  /* 0x00000500260a78a4 */ /* 0x000fe2000f8e0206 */
[----:B------:R-:W-:Y:S01]  /*2d80*/  WARPGROUP.ARRIVE ;  /* 0x00000000000079c5 */ /* 0x000fe20000000000 */
[----:B------:R-:W-:Y:S01]  /*2d90*/  UMOV UR11, 0x80000020 ;  /* 0x80000020000b7882 */ /* 0x000fe20000000000 */
[----:B------:R-:W-:Y:S01]  /*2da0*/  UMOV UR15, 0x80000020 ;  /* 0x80000020000f7882 */ /* 0x000fe20000000000 */
[----:B------:R-:W-:Y:S02]  /*2db0*/  UIADD3 UR14, UR10, 0x2, URZ ;  /* 0x000000020a0e7890 */ /* 0x000fe4000fffe03f */
[----:B------:R-:W-:Y:S01]  /*2dc0*/  UIADD3 UR18, UR10, 0x100, URZ ;  /* 0x000001000a127890 */ /* 0x000fe2000fffe03f */
[----:B------:R-:W-:Y:S02]  /*2dd0*/  UMOV UR19, 0x80000020 ;  /* 0x8000002000137882 */ /* 0x000fe40000000000 */
[----:B------:R-:W-:Y:S01]  /*2de0*/  HGMMA.64x64x16.F32.BF16 R24, gdesc[UR8], RZ, !UPT, gsb0 ;  /* 0x00e00000081879f0 */ /* 0x000fe2000c0018ff */
[----:B------:R-:W-:Y:S01]  /*2df0*/  UIADD3 UR22, UR10, 0x102, URZ ;  /* 0x000001020a167890 */ /* 0x000fe2000fffe03f */
[----:B------:R-:W-:Y:S01]  /*2e00*/  UMOV UR23, 0x80000020 ;  /* 0x8000002000177882 */ /* 0x000fe20000000000 */
        /* <DEDUP_REMOVED lines=12> */
[----:B------:R-:W-:-:S04]  /*2ed0*/  UIADD3 UR10, UR38, 0x1, URZ ;  /* 0x00000001260a7890 */ /* 0x000fc8000fffe03f */
[----:B------:R-:W-:-:S04]  /*2ee0*/  UISETP.NE.AND UP0, UPT, UR10, 0x5, UPT ;  /* 0x000000050a00788c */ /* 0x000fc8000bf05270 */
[----:B------:R-:W-:Y:S02]  /*2ef0*/  USEL UR11, URZ, 0x1, UP0 ;  /* 0x000000013f0b7887 */ /* 0x000fe40008000000 */
[----:B------:R-:W-:-:S04]  /*2f00*/  USEL UR10, UR10, URZ, UP0 ;  /* 0x0000003f0a0a7287 */ /* 0x000fc80008000000 */
[----:B------:R-:W-:Y:S01]  /*2f10*/  LOP3.LUT R6, R6, UR11, RZ, 0x3c, !PT ;  /* 0x0000000b06067c12 */ /* 0x000fe2000f8e3cff */
        /* <DEDUP_REMOVED lines=28> */
[----:B------:R-:W-:Y:S05]  /*30e0*/  @!P0 BRA `(.L_x_26) ;  /* 0x0000000000048947 */ /* 0x000fea0003800000 */
[----:B------:R-:W-:Y:S01]  /*30f0*/  BPT.TRAP 0x1 ;  /* 0x000000040000795c */ /* 0x000fe20000300000 */
.L_x_26:
[----:B-1----:R-:W-:Y:S01]  /*3100*/  FMNMX R4, R24, R7, !PT ;  /* 0x0000000718047209 */ /* 0x002fe20007800000 */
[----:B------:R-:W-:-:S03]  /*3110*/  ULEA UR11, UR10, UR36, 0x3 ;  /* 0x000000240a0b7291 */ /* 0x000fc6000f8e183f */
        /* <DEDUP_REMOVED lines=14> */
[----:B------:R-:W-:-:S05]  /*3200*/  FMNMX R3, R53, R4, !PT ;  /* 0x0000000435037209 */ /* 0x000fca0007800000 */
[----:B------:R-:W1:Y:S02]  /*3210*/  SHFL.BFLY PT, R4, R3, 0x1, 0x1f ;  /* 0x0c201f0003047f89 */ /* 0x000e6400000e0000 */
[----:B-1----:R-:W-:Y:S02]  /*3220*/  FMNMX R8, R3, R4, !PT ;  /* 0x0000000403087209 */ /* 0x002fe40007800000 */
[----:B------:R-:W-:-:S03]  /*3230*/  FMNMX R4, R26, R9, !PT ;  /* 0x000000091a047209 */ /* 0x000fc60007800000 */
[----:B------:R-:W1:Y:S01]  /*3240*/  SHFL.BFLY PT, R11, R8, 0x2, 0x1f ;  /* 0x0c401f00080b7f89 */ /* 0x000e6200000e0000 */
[----:B------:R-:W-:-:S04]  /*3250*/  FMNMX R13, R27, R4, !PT ;  /* 0x000000041b0d7209 */ /* 0x000fc80007800000 */
[----:B------:R-:W-:-:S04]  /*3260*/  FMNMX R4, R30, R13, !PT ;  /* 0x0000000d1e047209 */ /* 0x000fc80007800000 */
[----:B------:R-:W-:-:S04]  /*3270*/  FMNMX R13, R31, R4, !PT ;  /* 0x000000041f0d7209 */ /* 0x000fc80007800000 */
[----:B------:R-:W-:Y:S02]  /*3280*/  FMNMX R10, R34, R13, !PT ;  /* 0x0000000d220a7209 */ /* 0x000fe40007800000 */
[----:B-1----:R-:W-:Y:S02]  /*3290*/  FMNMX R4, R8, R11, !PT ;  /* 0x0000000b08047209 */ /* 0x002fe40007800000 */
[----:B------:R-:W-:Y:S02]  /*32a0*/  FMNMX R11, R35, R10, !PT ;  /* 0x0000000a230b7209 */ /* 0x000fe40007800000 */
[----:B------:R-:W-:Y:S02]  /*32b0*/  FSETP.NEU.AND P2, PT, R4, -INF , PT ;  /* 0xff8000000400780b */ /* 0x000fe40003f4d000 */
[----:B------:R-:W-:Y:S02]  /*32c0*/  FMNMX R12, R38, R11, !PT ;  /* 0x0000000b260c7209 */ /* 0x000fe40007800000 */
[----:B------:R-:W-:-:S02]  /*32d0*/  FSEL R10, R4, RZ, P2 ;  /* 0x000000ff040a7208 */ /* 0x000fc40001000000 */
[----:B------:R-:W-:-:S03]  /*32e0*/  FMNMX R3, R39, R12, !PT ;  /* 0x0000000c27037209 */ /* 0x000fc60007800000 */
[----:B------:R-:W-:Y:S01]  /*32f0*/  FMUL R8, R10, UR39 ;  /* 0x000000270a087c20 */ /* 0x000fe20008400000 */
[----:B------:R-:W-:Y:S01]  /*3300*/  FMNMX R12, R42, R3, !PT ;  /* 0x000000032a0c7209 */ /* 0x000fe20007800000 */
[----:B------:R-:W-:Y:S02]  /*3310*/  FADD R10, -R10, R7 ;  /* 0x000000070a0a7221 */ /* 0x000fe40000000100 */
[--C-:B------:R-:W-:Y:S01]  /*3320*/  FFMA R24, R24, UR39, -R8.reuse ;  /* 0x0000002718187c23 */ /* 0x100fe20008000808 */
[--C-:B------:R-:W-:Y:S01]  /*3330*/  FFMA R25, R25, UR39, -R8.reuse ;  /* 0x0000002719197c23 */ /* 0x100fe20008000808 */
[----:B------:R-:W-:Y:S01]  /*3340*/  FMNMX R3, R43, R12, !PT ;  /* 0x0000000c2b037209 */ /* 0x000fe20007800000 */
[--C-:B------:R-:W-:Y:S01]  /*3350*/  FFMA R28, R28, UR39, -R8.reuse ;  /* 0x000000271c1c7c23 */ /* 0x100fe20008000808 */
[--C-:B------:R-:W-:Y:S01]  /*3360*/  FFMA R32, R32, UR39, -R8.reuse ;  /* 0x0000002720207c23 */ /* 0x100fe20008000808 */
[----:B------:R-:W-:Y:S01]  /*3370*/  FSETP.GEU.AND P5, PT, R24, -126, PT ;  /* 0xc2fc00001800780b */ /* 0x000fe20003fae000 */
[--C-:B------:R-:W-:Y:S01]  /*3380*/  FFMA R29, R29, UR39, -R8.reuse ;  /* 0x000000271d1d7c23 */ /* 0x100fe20008000808 */
[----:B------:R-:W-:Y:S01]  /*3390*/  FSETP.GEU.AND P3, PT, R25, -126, PT ;  /* 0xc2fc00001900780b */ /* 0x000fe20003f6e000 */
[--C-:B------:R-:W-:Y:S01]  /*33a0*/  FFMA R33, R33, UR39, -R8.reuse ;  /* 0x0000002721217c23 */ /* 0x100fe20008000808 */
[----:B------:R-:W-:Y:S01]  /*33b0*/  FMNMX R12, R46, R3, !PT ;  /* 0x000000032e0c7209 */ /* 0x000fe20007800000 */
        /* <DEDUP_REMOVED lines=8> */
[----:B------:R-:W-:Y:S01]  /*3440*/  @!P5 FMUL R24, R24, 0.5 ;  /* 0x3f0000001818d820 */ /* 0x000fe20000400000 */
[----:B------:R-:W-:Y:S01]  /*3450*/  FSETP.GEU.AND P4, PT, R29, -126, PT ;  /* 0xc2fc00001d00780b */ /* 0x000fe20003f8e000 */
[----:B------:R-:W-:Y:S01]  /*3460*/  @!P3 FMUL R25, R25, 0.5 ;  /* 0x3f0000001919b820 */ /* 0x000fe20000400000 */
[----:B------:R-:W-:Y:S01]  /*3470*/  FMNMX R3, R51, R12, !PT ;  /* 0x0000000c33037209 */ /* 0x000fe20007800000 */
[--C-:B------:R-:W-:Y:S01]  /*3480*/  FFMA R44, R44, UR39, -R8.reuse ;  /* 0x000000272c2c7c23 */ /* 0x100fe20008000808 */
[--C-:B------:R-:W-:Y:S01]  /*3490*/  FFMA R45, R45, UR39, -R8.reuse ;  /* 0x000000272d2d7c23 */ /* 0x100fe20008000808 */
[----:B------:R-:W1:Y:S01]  /*34a0*/  MUFU.EX2 R24, R24 ;  /* 0x0000001800187308 */ /* 0x000e620000000800 */
[----:B------:R-:W-:Y:S01]  /*34b0*/  FMNMX R12, R54, R3, !PT ;  /* 0x00000003360c7209 */ /* 0x000fe20007800000 */
[----:B------:R-:W-:Y:S01]  /*34c0*/  @!P2 FMUL R28, R28, 0.5 ;  /* 0x3f0000001c1ca820 */ /* 0x000fe20000400000 */
[--C-:B------:R-:W-:Y:S01]  /*34d0*/  FFMA R48, R48, UR39, -R8.reuse ;  /* 0x0000002730307c23 */ /* 0x100fe20008000808 */
[----:B------:R-:W-:Y:S01]  /*34e0*/  @!P6 FMUL R32, R32, 0.5 ;  /* 0x3f0000002020e820 */ /* 0x000fe20000400000 */
[----:B------:R-:W-:Y:S01]  /*34f0*/  FMNMX R12, R55, R12, !PT ;  /* 0x0000000c370c7209 */ /* 0x000fe20007800000 */
[--C-:B------:R-:W-:Y:S01]  /*3500*/  FFMA R49, R49, UR39, -R8.reuse ;  /* 0x0000002731317c23 */ /* 0x100fe20008000808 */
[--C-:B------:R-:W-:Y:S01]  /*3510*/  FFMA R52, R52, UR39, -R8.reuse ;  /* 0x0000002734347c23 */ /* 0x100fe20008000808 */
[----:B------:R-:W2:Y:S01]  /*3520*/  MUFU.EX2 R25, R25 ;  /* 0x0000001900197308 */ /* 0x000ea20000000800 */
[----:B------:R-:W-:Y:S01]  /*3530*/  @!P4 FMUL R29, R29, 0.5 ;  /* 0x3f0000001d1dc820 */ /* 0x000fe20000400000 */
[----:B------:R-:W3:Y:S01]  /*3540*/  SHFL.BFLY PT, R3, R12, 0x1, 0x1f ;  /* 0x0c201f000c037f89 */ /* 0x000ee200000e0000 */
[----:B------:R-:W-:Y:S01]  /*3550*/  FFMA R53, R53, UR39, -R8 ;  /* 0x0000002735357c23 */ /* 0x000fe20008000808 */
[----:B------:R-:W-:-:S04]  /*3560*/  FMUL R10, R10, UR39 ;  /* 0x000000270a0a7c20 */ /* 0x000fc80008400000 */
[----:B------:R-:W4:Y:S01]  /*3570*/  MUFU.EX2 R28, R28 ;  /* 0x0000001c001c7308 */ /* 0x000f220000000800 */
[----:B-1----:R-:W-:Y:S01]  /*3580*/  @!P5 FMUL R24, R24, R24 ;  /* 0x000000181818d220 */ /* 0x002fe20000400000 */
[----:B------:R-:W-:-:S06]  /*3590*/  FSETP.GEU.AND P5, PT, R33, -126, PT ;  /* 0xc2fc00002100780b */ /* 0x000fcc0003fae000 */
[----:B------:R-:W1:Y:S01]  /*35a0*/  MUFU.EX2 R32, R32 ;  /* 0x0000002000207308 */ /* 0x000e620000000800 */
[----:B--2---:R-:W-:Y:S01]  /*35b0*/  @!P3 FMUL R25, R25, R25 ;  /* 0x000000191919b220 */ /* 0x004fe20000400000 */
[----:B------:R-:W-:-:S05]  /*35c0*/  FSETP.GEU.AND P3, PT, R36, -126, PT ;  /* 0xc2fc00002400780b */ /* 0x000fca0003f6e000 */
[----:B------:R-:W-:Y:S01]  /*35d0*/  @!P5 FMUL R33, R33, 0.5 ;  /* 0x3f0000002121d820 */ /* 0x000fe20000400000 */
[----:B------:R-:W2:Y:S01]  /*35e0*/  MUFU.EX2 R29, R29 ;  /* 0x0000001d001d7308 */ /* 0x000ea20000000800 */
[----:B----4-:R-:W-:Y:S01]  /*35f0*/  @!P2 FMUL R28, R28, R28 ;  /* 0x0000001c1c1ca220 */ /* 0x010fe20000400000 */
[----:B------:R-:W-:Y:S02]  /*3600*/  FSETP.GEU.AND P2, PT, R37, -126, PT ;  /* 0xc2fc00002500780b */ /* 0x000fe40003f4e000 */
[----:B---3--:R-:W-:-:S03]  /*3610*/  FMNMX R3, R12, R3, !PT ;  /* 0x000000030c037209 */ /* 0x008fc60007800000 */
[----:B------:R-:W-:Y:S01]  /*3620*/  @!P3 FMUL R36, R36, 0.5 ;  /* 0x3f0000002424b820 */ /* 0x000fe20000400000 */
[----:B------:R-:W3:Y:S01]  /*3630*/  MUFU.EX2 R33, R33 ;  /* 0x0000002100217308 */ /* 0x000ee20000000800 */
[----:B-1----:R-:W-:Y:S01]  /*3640*/  @!P6 FMUL R32, R32, R32 ;  /* 0x000000202020e220 */ /* 0x002fe20000400000 */
[----:B------:R-:W-:Y:S01]  /*3650*/  FSETP.GEU.AND P6, PT, R41, -126, PT ;  /* 0xc2fc00002900780b */ /* 0x000fe20003fce000 */
[----:B------:R-:W1:Y:S04]  /*3660*/  SHFL.BFLY PT, R14, R3, 0x2, 0x1f ;  /* 0x0c401f00030e7f89 */ /* 0x000e6800000e0000 */
[----:B------:R-:W-:Y:S01]  /*3670*/  @!P2 FMUL R37, R37, 0.5 ;  /* 0x3f0000002525a820 */ /* 0x000fe20000400000 */
[----:B------:R-:W4:Y:S01]  /*3680*/  MUFU.EX2 R36, R36 ;  /* 0x0000002400247308 */ /* 0x000f220000000800 */
[----:B--2---:R-:W-:Y:S01]  /*3690*/  @!P4 FMUL R29, R29, R29 ;  /* 0x0000001d1d1dc220 */ /* 0x004fe20000400000 */
[----:B------:R-:W-:-:S05]  /*36a0*/  FSETP.GEU.AND P4, PT, R40, -126, PT ;  /* 0xc2fc00002800780b */ /* 0x000fca0003f8e000 */
[----:B------:R-:W-:Y:S01]  /*36b0*/  @!P6 FMUL R41, R41, 0.5 ;  /* 0x3f0000002929e820 */ /* 0x000fe20000400000 */
[----:B------:R-:W2:Y:S01]  /*36c0*/  MUFU.EX2 R37, R37 ;  /* 0x0000002500257308 */ /* 0x000ea20000000800 */
[----:B---3--:R-:W-:Y:S01]  /*36d0*/  @!P5 FMUL R33, R33, R33 ;  /* 0x000000212121d220 */ /* 0x008fe20000400000 */
[----:B------:R-:W-:-:S05]  /*36e0*/  FSETP.GEU.AND P5, PT, R44, -126, PT ;  /* 0xc2fc00002c00780b */ /* 0x000fca0003fae000 */
[----:B------:R-:W-:Y:S01]  /*36f0*/  @!P4 FMUL R40, R40, 0.5 ;  /* 0x3f0000002828c820 */ /* 0x000fe20000400000 */
[----:B------:R-:W3:Y:S01]  /*3700*/  MUFU.EX2 R12, R41 ;  /* 0x00000029000c7308 */ /* 0x000ee20000000800 */
[----:B----4-:R-:W-:Y:S01]  /*3710*/  @!P3 FMUL R36, R36, R36 ;  /* 0x000000242424b220 */ /* 0x010fe20000400000 */
[----:B------:R-:W-:Y:S02]  /*3720*/  FSETP.GEU.AND P3, PT, R45, -126, PT ;  /* 0xc2fc00002d00780b */ /* 0x000fe40003f6e000 */
[----:B-1----:R-:W-:-:S03]  /*3730*/  FMNMX R3, R3, R14, !PT ;  /* 0x0000000e03037209 */ /* 0x002fc60007800000 */
[----:B------:R-:W-:Y:S01]  /*3740*/  @!P5 FMUL R44, R44, 0.5 ;  /* 0x3f0000002c2cd820 */ /* 0x000fe20000400000 */
[----:B------:R-:W1:Y:S01]  /*3750*/  MUFU.EX2 R11, R40 ;  /* 0x00000028000b7308 */ /* 0x000e620000000800 */
[----:B--2---:R-:W-:Y:S01]  /*3760*/  @!P2 FMUL R37, R37, R37 ;  /* 0x000000252525a220 */ /* 0x004fe20000400000 */
[----:B------:R-:W-:-:S05]  /*3770*/  FSETP.GEU.AND P2, PT, R48, -126, PT ;  /* 0xc2fc00003000780b */ /* 0x000fca0003f4e000 */
[----:B------:R-:W-:Y:S01]  /*3780*/  @!P3 FMUL R45, R45, 0.5 ;  /* 0x3f0000002d2db820 */ /* 0x000fe20000400000 */
[----:B------:R-:W2:Y:S01]  /*3790*/  MUFU.EX2 R13, R44 ;  /* 0x0000002c000d7308 */ /* 0x000ea20000000800 */
[----:B---3--:R-:W-:Y:S01]  /*37a0*/  @!P6 FMUL R12, R12, R12 ;  /* 0x0000000c0c0ce220 */ /* 0x008fe20000400000 */
[----:B------:R-:W-:-:S03]  /*37b0*/  FSETP.NEU.AND P6, PT, R3, -INF , PT ;  /* 0xff8000000300780b */ /* 0x000fc60003fcd000 */
[----:B------:R-:W-:Y:S01]  /*37c0*/  FADD R7, R25, R12 ;  /* 0x0000000c19077221 */ /* 0x000fe20000000000 */
[----:B------:R-:W-:Y:S01]  /*37d0*/  FSEL R18, R3, RZ, P6 ;  /* 0x000000ff03127208 */ /* 0x000fe20003000000 */
[----:B------:R-:W-:Y:S01]  /*37e0*/  @!P2 FMUL R48, R48, 0.5 ;  /* 0x3f0000003030a820 */ /* 0x000fe20000400000 */
[----:B------:R-:W3:Y:S01]  /*37f0*/  MUFU.EX2 R14, R45 ;  /* 0x0000002d000e7308 */ /* 0x000ee20000000800 */
[----:B-1----:R-:W-:Y:S01]  /*3800*/  @!P4 FMUL R11, R11, R11 ;  /* 0x0000000b0b0bc220 */ /* 0x002fe20000400000 */
[----:B------:R-:W-:Y:S01]  /*3810*/  FSETP.GEU.AND P4, PT, R49, -126, PT ;  /* 0xc2fc00003100780b */ /* 0x000fe20003f8e000 */
[----:B------:R-:W-:Y:S01]  /*3820*/  FMUL R19, R18, UR39 ;  /* 0x0000002712137c20 */ /* 0x000fe20008400000 */
[----:B------:R-:W-:Y:S01]  /*3830*/  FSETP.GEU.AND P6, PT, R52, -126, PT ;  /* 0xc2fc00003400780b */ /* 0x000fe20003fce000 */
[----:B------:R-:W-:Y:S01]  /*3840*/  FADD R18, -R18, R9 ;  /* 0x0000000912127221 */ /* 0x000fe20000000100 */
[----:B------:R-:W-:Y:S01]  /*3850*/  FADD R9, R24, R11 ;  /* 0x0000000b18097221 */ /* 0x000fe20000000000 */
[--C-:B------:R-:W-:Y:S01]  /*3860*/  FFMA R26, R26, UR39, -R19.reuse ;  /* 0x000000271a1a7c23 */ /* 0x100fe20008000813 */
[----:B------:R-:W1:Y:S01]  /*3870*/  MUFU.EX2 R15, R48 ;  /* 0x00000030000f7308 */ /* 0x000e620000000800 */
[----:B--2---:R-:W-:Y:S01]  /*3880*/  @!P5 FMUL R13, R13, R13 ;  /* 0x0000000d0d0dd220 */ /* 0x004fe20000400000 */
[----:B------:R-:W-:Y:S01]  /*3890*/  FSETP.GEU.AND P5, PT, R53, -126, PT ;  /* 0xc2fc00003500780b */ /* 0x000fe20003fae000 */
[--C-:B------:R-:W-:Y:S01]  /*38a0*/  FFMA R20, R27, UR39, -R19.reuse ;  /* 0x000000271b147c23 */ /* 0x100fe20008000813 */
[--C-:B------:R-:W-:Y:S01]  /*38b0*/  FFMA R21, R30, UR39, -R19.reuse ;  /* 0x000000271e157c23 */ /* 0x100fe20008000813 */
[--C-:B------:R-:W-:Y:S01]  /*38c0*/  FFMA R22, R31, UR39, -R19.reuse ;  /* 0x000000271f167c23 */ /* 0x100fe20008000813 */
[--C-:B------:R-:W-:Y:S01]  /*38d0*/  FFMA R23, R34, UR39, -R19.reuse ;  /* 0x0000002722177c23 */ /* 0x100fe20008000813 */
[----:B------:R-:W-:Y:S01]  /*38e0*/  @!P4 FMUL R49, R49, 0.5 ;  /* 0x3f0000003131c820 */ /* 0x000fe20000400000 */
[--C-:B------:R-:W-:Y:S01]  /*38f0*/  FFMA R42, R42, UR39, -R19.reuse ;  /* 0x000000272a2a7c23 */ /* 0x100fe20008000813 */
[----:B---3--:R-:W-:Y:S01]  /*3900*/  @!P3 FMUL R14, R14, R14 ;  /* 0x0000000e0e0eb220 */ /* 0x008fe20000400000 */
[----:B------:R-:W-:Y:S01]  /*3910*/  FSETP.GEU.AND P3, PT, R26, -126, PT ;  /* 0xc2fc00001a00780b */ /* 0x000fe20003f6e000 */
[----:B------:R-:W2:Y:S01]  /*3920*/  MUFU.EX2 R8, R49 ;  /* 0x0000003100087308 */ /* 0x000ea20000000800 */
[----:B------:R-:W-:Y:S01]  /*3930*/  @!P6 FMUL R52, R52, 0.5 ;  /* 0x3f0000003434e820 */ /* 0x000fe20000400000 */
[--C-:B------:R-:W-:Y:S01]  /*3940*/  FFMA R43, R43, UR39, -R19.reuse ;  /* 0x000000272b2b7c23 */ /* 0x100fe20008000813 */
[--C-:B------:R-:W-:Y:S01]  /*3950*/  FFMA R46, R46, UR39, -R19.reuse ;  /* 0x000000272e2e7c23 */ /* 0x100fe20008000813 */
[----:B------:R-:W-:Y:S01]  /*3960*/  @!P5 FMUL R53, R53, 0.5 ;  /* 0x3f0000003535d820 */ /* 0x000fe20000400000 */
[--C-:B------:R-:W-:Y:S01]  /*3970*/  FFMA R47, R47, UR39, -R19.reuse ;  /* 0x000000272f2f7c23 */ /* 0x100fe20008000813 */
[----:B-1----:R-:W-:Y:S01]  /*3980*/  @!P2 FMUL R15, R15, R15 ;  /* 0x0000000f0f0fa220 */ /* 0x002fe20000400000 */
[----:B------:R-:W-:Y:S01]  /*3990*/  FSETP.GEU.AND P2, PT, R20, -126, PT ;  /* 0xc2fc00001400780b */ /* 0x000fe20003f4e000 */
[----:B------:R-:W1:Y:S01]  /*39a0*/  MUFU.EX2 R17, R52 ;  /* 0x0000003400117308 */ /* 0x000e620000000800 */
[--C-:B------:R-:W-:Y:S01]  /*39b0*/  FFMA R50, R50, UR39, -R19.reuse ;  /* 0x0000002732327c23 */ /* 0x100fe20008000813 */
[--C-:B------:R-:W-:Y:S01]  /*39c0*/  FFMA R51, R51, UR39, -R19.reuse ;  /* 0x0000002733337c23 */ /* 0x100fe20008000813 */
[--C-:B------:R-:W-:Y:S01]  /*39d0*/  FFMA R54, R54, UR39, -R19.reuse ;  /* 0x0000002736367c23 */ /* 0x100fe20008000813 */
[----:B------:R-:W-:Y:S01]  /*39e0*/  @!P3 FMUL R26, R26, 0.5 ;  /* 0x3f0000001a1ab820 */ /* 0x000fe20000400000 */
[----:B------:R-:W-:Y:S01]  /*39f0*/  FFMA R55, R55, UR39, -R19 ;  /* 0x0000002737377c23 */ /* 0x000fe20008000813 */
[----:B------:R-:W-:-:S02]  /*3a00*/  F2FP.BF16.F32.PACK_AB R24, R25, R24 ;  /* 0x000000181918723e */ /* 0x000fc400000010ff */
[----:B------:R-:W3:Y:S01]  /*3a10*/  MUFU.EX2 R16, R53 ;  /* 0x0000003500107308 */ /* 0x000ee20000000800 */
[----:B--2---:R-:W-:Y:S01]  /*3a20*/  @!P4 FMUL R8, R8, R8 ;  /* 0x000000080808c220 */ /* 0x004fe20000400000 */
[----:B------:R-:W-:Y:S02]  /*3a30*/  FSETP.GEU.AND P4, PT, R21, -126, PT ;  /* 0xc2fc00001500780b */ /* 0x000fe40003f8e000 */
[----:B------:R-:W-:-:S04]  /*3a40*/  @!P2 FMUL R20, R20, 0.5 ;  /* 0x3f0000001414a820 */ /* 0x000fc80000400000 */
[----:B------:R2:W4:Y:S01]  /*3a50*/  MUFU.EX2 R27, R26 ;  /* 0x0000001a001b7308 */ /* 0x0005220000000800 */
[----:B-1----:R-:W-:Y:S01]  /*3a60*/  @!P6 FMUL R17, R17, R17 ;  /* 0x000000111111e220 */ /* 0x002fe20000400000 */
[----:B------:R-:W-:-:S05]  /*3a70*/  FSETP.GEU.AND P6, PT, R22, -126, PT ;  /* 0xc2fc00001600780b */ /* 0x000fca0003fce000 */
[----:B------:R-:W-:Y:S01]  /*3a80*/  @!P4 FMUL R21, R21, 0.5 ;  /* 0x3f0000001515c820 */ /* 0x000fe20000400000 */
[----:B------:R1:W5:Y:S01]  /*3a90*/  MUFU.EX2 R30, R20 ;  /* 0x00000014001e7308 */ /* 0x0003620000000800 */
[----:B--2---:R-:W-:Y:S01]  /*3aa0*/  FFMA R26, R35, UR39, -R19 ;  /* 0x00000027231a7c23 */ /* 0x004fe20008000813 */
[----:B---3--:R-:W-:Y:S01]  /*3ab0*/  @!P5 FMUL R16, R16, R16 ;  /* 0x000000101010d220 */ /* 0x008fe20000400000 */
[----:B------:R-:W-:-:S04]  /*3ac0*/  FSETP.GEU.AND P5, PT, R23, -126, PT ;  /* 0xc2fc00001700780b */ /* 0x000fc80003fae000 */
[----:B------:R-:W-:Y:S01]  /*3ad0*/  @!P6 FMUL R22, R22, 0.5 ;  /* 0x3f0000001616e820 */ /* 0x000fe20000400000 */
[----:B------:R2:W3:Y:S01]  /*3ae0*/  MUFU.EX2 R31, R21 ;  /* 0x00000015001f7308 */ /* 0x0004e20000000800 */
[----:B----4-:R-:W-:Y:S01]  /*3af0*/  @!P3 FMUL R27, R27, R27 ;  /* 0x0000001b1b1bb220 */ /* 0x010fe20000400000 */
[----:B------:R-:W-:Y:S01]  /*3b00*/  FSETP.GEU.AND P3, PT, R26, -126, PT ;  /* 0xc2fc00001a00780b */ /* 0x000fe20003f6e000 */
[----:B-1----:R-:W-:-:S05]  /*3b10*/  FFMA R20, R38, UR39, -R19 ;  /* 0x0000002726147c23 */ /* 0x002fca0008000813 */
[----:B------:R-:W-:Y:S01]  /*3b20*/  @!P5 FMUL R23, R23, 0.5 ;  /* 0x3f0000001717d820 */ /* 0x000fe20000400000 */
[----:B--2---:R-:W-:Y:S01]  /*3b30*/  FFMA R21, R39, UR39, -R19 ;  /* 0x0000002727157c23 */ /* 0x004fe20008000813 */
[----:B------:R1:W2:Y:S01]  /*3b40*/  MUFU.EX2 R34, R22 ;  /* 0x0000001600227308 */ /* 0x0002a20000000800 */
[----:B-----5:R-:W-:Y:S01]  /*3b50*/  @!P2 FMUL R30, R30, R30 ;  /* 0x0000001e1e1ea220 */ /* 0x020fe20000400000 */
[----:B------:R-:W-:Y:S01]  /*3b60*/  FSETP.GEU.AND P2, PT, R20, -126, PT ;  /* 0xc2fc00001400780b */ /* 0x000fe20003f4e000 */
[----:B------:R-:W-:Y:S02]  /*3b70*/  FADD R19, R29, R14 ;  /* 0x0000000e1d137221 */ /* 0x000fe40000000000 */
[----:B------:R-:W-:Y:S01]  /*3b80*/  @!P3 FMUL R26, R26, 0.5 ;  /* 0x3f0000001a1ab820 */ /* 0x000fe20000400000 */
[----:B------:R-:W-:Y:S01]  /*3b90*/  F2FP.BF16.F32.PACK_AB R25, R30, R27 ;  /* 0x0000001b1e19723e */ /* 0x000fe200000010ff */
[----:B---3--:R-:W-:Y:S01]  /*3ba0*/  @!P4 FMUL R31, R31, R31 ;  /* 0x0000001f1f1fc220 */ /* 0x008fe20000400000 */
[----:B------:R-:W3:Y:S01]  /*3bb0*/  MUFU.EX2 R35, R23 ;  /* 0x0000001700237308 */ /* 0x000ee20000000800 */
[----:B------:R-:W-:Y:S01]  /*3bc0*/  FSETP.GEU.AND P4, PT, R21, -126, PT ;  /* 0xc2fc00001500780b */ /* 0x000fe20003f8e000 */
[----:B-1----:R-:W-:-:S04]  /*3bd0*/  FADD R22, R37, R16 ;  /* 0x0000001025167221 */ /* 0x002fc80000000000 */
[----:B------:R-:W-:Y:S01]  /*3be0*/  FADD R22, R19, R22 ;  /* 0x0000001613167221 */ /* 0x000fe20000000000 */
[----:B------:R-:W-:Y:S01]  /*3bf0*/  @!P2 FMUL R20, R20, 0.5 ;  /* 0x3f0000001414a820 */ /* 0x000fe20000400000 */
[----:B------:R1:W4:Y:S01]  /*3c00*/  MUFU.EX2 R38, R26 ;  /* 0x0000001a00267308 */ /* 0x0003220000000800 */
[----:B--2---:R-:W-:Y:S01]  /*3c10*/  @!P6 FMUL R34, R34, R34 ;  /* 0x000000222222e220 */ /* 0x004fe20000400000 */
[----:B------:R-:W-:-:S04]  /*3c20*/  FSETP.GEU.AND P6, PT, R42, -126, PT ;  /* 0xc2fc00002a00780b */ /* 0x000fc80003fce000 */
[----:B------:R-:W-:Y:S02]  /*3c30*/  @!P4 FMUL R21, R21, 0.5 ;  /* 0x3f0000001515c820 */ /* 0x000fe40000400000 */
[----:B------:R2:W5:Y:S01]  /*3c40*/  MUFU.EX2 R39, R20 ;  /* 0x0000001400277308 */ /* 0x0005620000000800 */
[----:B---3--:R-:W-:Y:S01]  /*3c50*/  @!P5 FMUL R35, R35, R35 ;  /* 0x000000232323d220 */ /* 0x008fe20000400000 */
[----:B------:R-:W-:Y:S01]  /*3c60*/  FSETP.GEU.AND P5, PT, R43, -126, PT ;  /* 0xc2fc00002b00780b */ /* 0x000fe20003fae000 */
[----:B-1----:R-:W-:Y:S01]  /*3c70*/  FMUL R26, R18, UR39 ;  /* 0x00000027121a7c20 */ /* 0x002fe20008400000 */
[----:B------:R-:W-:-:S03]  /*3c80*/  FADD R18, R33, R8 ;  /* 0x0000000821127221 */ /* 0x000fc60000000000 */
[----:B------:R-:W-:Y:S01]  /*3c90*/  @!P6 FMUL R42, R42, 0.5 ;  /* 0x3f0000002a2ae820 */ /* 0x000fe20000400000 */
[----:B------:R1:W3:Y:S01]  /*3ca0*/  MUFU.EX2 R40, R21 ;  /* 0x0000001500287308 */ /* 0x0002e20000000800 */
[----:B----4-:R-:W-:Y:S01]  /*3cb0*/  @!P3 FMUL R38, R38, R38 ;  /* 0x000000262626b220 */ /* 0x010fe20000400000 */
[----:B------:R-:W-:Y:S01]  /*3cc0*/  FSETP.GEU.AND P3, PT, R46, -126, PT ;  /* 0xc2fc00002e00780b */ /* 0x000fe20003f6e000 */
[----:B------:R-:W-:Y:S01]  /*3cd0*/  FADD R23, R7, R18 ;  /* 0x0000001207177221 */ /* 0x000fe20000000000 */
[----:B--2---:R-:W-:Y:S01]  /*3ce0*/  FADD R20, R32, R15 ;  /* 0x0000000f20147221 */ /* 0x004fe20000000000 */
[----:B------:R-:W-:Y:S02]  /*3cf0*/  FADD R18, R28, R13 ;  /* 0x0000000d1c127221 */ /* 0x000fe40000000000 */
[----:B------:R-:W-:Y:S01]  /*3d00*/  @!P5 FMUL R43, R43, 0.5 ;  /* 0x3f0000002b2bd820 */ /* 0x000fe20000400000 */
[----:B------:R-:W2:Y:S01]  /*3d10*/  MUFU.EX2 R42, R42 ;  /* 0x0000002a002a7308 */ /* 0x000ea20000000800 */
[----:B-----5:R-:W-:Y:S01]  /*3d20*/  @!P2 FMUL R39, R39, R39 ;  /* 0x000000272727a220 */ /* 0x020fe20000400000 */
[----:B------:R-:W-:Y:S01]  /*3d30*/  FSETP.GEU.AND P2, PT, R47, -126, PT ;  /* 0xc2fc00002f00780b */ /* 0x000fe20003f4e000 */
[----:B-1----:R-:W-:Y:S01]  /*3d40*/  FADD R21, R36, R17 ;  /* 0x0000001124157221 */ /* 0x002fe20000000000 */
[----:B------:R-:W-:Y:S01]  /*3d50*/  FADD R9, R9, R20 ;  /* 0x0000001409097221 */ /* 0x000fe20000000000 */
[----:B------:R-:W-:-:S02]  /*3d60*/  FADD R22, R23, R22 ;  /* 0x0000001617167221 */ /* 0x000fc40000000000 */
[----:B------:R-:W-:Y:S01]  /*3d70*/  @!P3 FMUL R46, R46, 0.5 ;  /* 0x3f0000002e2eb820 */ /* 0x000fe20000400000 */
[----:B------:R-:W1:Y:S01]  /*3d80*/  MUFU.EX2 R43, R43 ;  /* 0x0000002b002b7308 */ /* 0x000e620000000800 */
[----:B---3--:R-:W-:Y:S01]  /*3d90*/  @!P4 FMUL R40, R40, R40 ;  /* 0x000000282828c220 */ /* 0x008fe20000400000 */
[----:B------:R-:W-:Y:S01]  /*3da0*/  FSETP.GEU.AND P4, PT, R50, -126, PT ;  /* 0xc2fc00003200780b */ /* 0x000fe20003f8e000 */
[----:B------:R-:W-:-:S04]  /*3db0*/  FADD R18, R18, R21 ;  /* 0x0000001512127221 */ /* 0x000fc80000000000 */
[----:B------:R-:W-:Y:S01]  /*3dc0*/  @!P2 FMUL R47, R47, 0.5 ;  /* 0x3f0000002f2fa820 */ /* 0x000fe20000400000 */
[----:B------:R-:W3:Y:S01]  /*3dd0*/  MUFU.EX2 R46, R46 ;  /* 0x0000002e002e7308 */ /* 0x000ee20000000800 */
[----:B--2---:R-:W-:Y:S01]  /*3de0*/  @!P6 FMUL R42, R42, R42 ;  /* 0x0000002a2a2ae220 */ /* 0x004fe20000400000 */
[----:B------:R-:W-:Y:S01]  /*3df0*/  FSETP.GEU.AND P6, PT, R51, -126, PT ;  /* 0xc2fc00003300780b */ /* 0x000fe20003fce000 */
[----:B------:R-:W-:-:S04]  /*3e00*/  FADD R9, R9, R18 ;  /* 0x0000001209097221 */ /* 0x000fc80000000000 */
[----:B------:R-:W-:Y:S01]  /*3e10*/  @!P4 FMUL R50, R50, 0.5 ;  /* 0x3f0000003232c820 */ /* 0x000fe20000400000 */
[----:B------:R-:W2:Y:S01]  /*3e20*/  MUFU.EX2 R47, R47 ;  /* 0x0000002f002f7308 */ /* 0x000ea20000000800 */
[----:B-1----:R-:W-:Y:S01]  /*3e30*/  @!P5 FMUL R43, R43, R43 ;  /* 0x0000002b2b2bd220 */ /* 0x002fe20000400000 */
[----:B------:R-:W-:Y:S01]  /*3e40*/  FSETP.GEU.AND P5, PT, R54, -126, PT ;  /* 0xc2fc00003600780b */ /* 0x000fe20003fae000 */
[----:B------:R-:W-:Y:S01]  /*3e50*/  FADD R22, R9, R22 ;  /* 0x0000001609167221 */ /* 0x000fe20000000000 */
[----:B------:R-:W-:Y:S01]  /*3e60*/  SHF.L.U32 R9, R6, 0x1f, RZ ;  /* 0x0000001f06097819 */ /* 0x000fe200000006ff */
[----:B------:R-:W-:Y:S01]  /*3e70*/  FADD R20, R30, R43 ;  /* 0x0000002b1e147221 */ /* 0x000fe20000000000 */
[----:B------:R-:W-:Y:S01]  /*3e80*/  F2FP.BF16.F32.PACK_AB R30, R37, R36 ;  /* 0x00000024251e723e */ /* 0x000fe200000010ff */
[----:B------:R-:W-:Y:S01]  /*3e90*/  @!P6 FMUL R51, R51, 0.5 ;  /* 0x3f0000003333e820 */ /* 0x000fe20000400000 */
[----:B------:R-:W1:Y:S01]  /*3ea0*/  MUFU.EX2 R50, R50 ;  /* 0x0000003200327308 */ /* 0x000e620000000800 */
[----:B---3--:R-:W-:Y:S01]  /*3eb0*/  @!P3 FMUL R46, R46, R46 ;  /* 0x0000002e2e2eb220 */ /* 0x008fe20000400000 */
[----:B------:R-:W-:-:S02]  /*3ec0*/  FSETP.GEU.AND P3, PT, R55, -126, PT ;  /* 0xc2fc00003700780b */ /* 0x000fc40003f6e000 */
[----:B------:R-:W-:Y:S01]  /*3ed0*/  F2FP.BF16.F32.PACK_AB R36, R8, R15 ;  /* 0x0000000f0824723e */ /* 0x000fe200000010ff */
[----:B------:R-:W-:Y:S02]  /*3ee0*/  FADD R21, R31, R46 ;  /* 0x0000002e1f157221 */ /* 0x000fe40000000000 */
[----:B------:R-:W-:Y:S01]  /*3ef0*/  @!P5 FMUL R54, R54, 0.5 ;  /* 0x3f0000003636d820 */ /* 0x000fe20000400000 */
[----:B------:R-:W3:Y:S01]  /*3f00*/  MUFU.EX2 R51, R51 ;  /* 0x0000003300337308 */ /* 0x000ee20000000800 */
[----:B--2---:R-:W-:Y:S01]  /*3f10*/  @!P2 FMUL R47, R47, R47 ;  /* 0x0000002f2f2fa220 */ /* 0x004fe20000400000 */
[----:B------:R-:W-:-:S03]  /*3f20*/  FSETP.GEU.AND P2, PT, R10, -126, PT ;  /* 0xc2fc00000a00780b */ /* 0x000fc60003f4e000 */
[----:B------:R-:W-:Y:S02]  /*3f30*/  FADD R41, R34, R47 ;  /* 0x0000002f22297221 */ /* 0x000fe40000000000 */
[----:B------:R-:W-:Y:S01]  /*3f40*/  @!P3 FMUL R55, R55, 0.5 ;  /* 0x3f0000003737b820 */ /* 0x000fe20000400000 */
[----:B------:R-:W2:Y:S01]  /*3f50*/  MUFU.EX2 R54, R54 ;  /* 0x0000003600367308 */ /* 0x000ea20000000800 */
[----:B-1----:R-:W-:Y:S01]  /*3f60*/  @!P4 FMUL R50, R50, R50 ;  /* 0x000000323232c220 */ /* 0x002fe20000400000 */
[----:B------:R-:W-:-:S03]  /*3f70*/  FSETP.GEU.AND P4, PT, R26, -126, PT ;  /* 0xc2fc00001a00780b */ /* 0x000fc60003f8e000 */
[----:B------:R-:W-:Y:S02]  /*3f80*/  FADD R45, R35, R50 ;  /* 0x00000032232d7221 */ /* 0x000fe40000000000 */
[----:B------:R-:W-:Y:S01]  /*3f90*/  @!P2 FMUL R10, R10, 0.5 ;  /* 0x3f0000000a0aa820 */ /* 0x000fe20000400000 */
[----:B------:R-:W1:Y:S01]  /*3fa0*/  MUFU.EX2 R55, R55 ;  /* 0x0000003700377308 */ /* 0x000e620000000800 */
[----:B---3--:R-:W-:-:S04]  /*3fb0*/  @!P6 FMUL R51, R51, R51 ;  /* 0x000000333333e220 */ /* 0x008fc80000400000 */
[----:B------:R-:W-:Y:S01]  /*3fc0*/  FADD R49, R38, R51 ;  /* 0x0000003326317221 */ /* 0x000fe20000000000 */
[----:B------:R-:W-:Y:S01]  /*3fd0*/  F2FP.BF16.F32.PACK_AB R37, R51, R50 ;  /* 0x000000323325723e */ /* 0x000fe200000010ff */
[----:B------:R-:W-:Y:S01]  /*3fe0*/  @!P4 FMUL R26, R26, 0.5 ;  /* 0x3f0000001a1ac820 */ /* 0x000fe20000400000 */
[----:B------:R3:W4:Y:S01]  /*3ff0*/  MUFU.EX2 R7, R10 ;  /* 0x0000000a00077308 */ /* 0x0007220000000800 */
[----:B--2---:R-:W-:Y:S01]  /*4000*/  @!P5 FMUL R54, R54, R54 ;  /* 0x000000363636d220 */ /* 0x004fe20000400000 */
[----:B------:R-:W-:-:S06]  /*4010*/  FADD R20, R20, R49 ;  /* 0x0000003114147221 */ /* 0x000fcc0000000000 */
[----:B------:R2:W5:Y:S01]  /*4020*/  MUFU.EX2 R19, R26 ;  /* 0x0000001a00137308 */ /* 0x0005620000000800 */
[----:B-1----:R-:W-:Y:S01]  /*4030*/  @!P3 FMUL R55, R55, R55 ;  /* 0x000000373737b220 */ /* 0x002fe20000400000 */
[----:B---3--:R-:W-:Y:S01]  /*4040*/  FADD R10, R27, R42 ;  /* 0x0000002a1b0a7221 */ /* 0x008fe20000000000 */
[----:B------:R-:W-:Y:S02]  /*4050*/  F2FP.BF16.F32.PACK_AB R27, R34, R31 ;  /* 0x0000001f221b723e */ /* 0x000fe400000010ff */
[----:B------:R-:W-:Y:S01]  /*4060*/  FADD R44, R40, R55 ;  /* 0x00000037282c7221 */ /* 0x000fe20000000000 */
[----:B------:R-:W-:Y:S01]  /*4070*/  FADD R10, R10, R45 ;  /* 0x0000002d0a0a7221 */ /* 0x000fe20000000000 */
[----:B------:R-:W-:Y:S01]  /*4080*/  F2FP.BF16.F32.PACK_AB R31, R40, R39 ;  /* 0x00000027281f723e */ /* 0x000fe200000010ff */
[----:B--2---:R-:W-:Y:S01]  /*4090*/  FADD R26, R39, R54 ;  /* 0x00000036271a7221 */ /* 0x004fe20000000000 */
[----:B------:R-:W-:Y:S01]  /*40a0*/  FADD R41, R41, R44 ;  /* 0x0000002c29297221 */ /* 0x000fe20000000000 */
[----:B----4-:R-:W-:Y:S01]  /*40b0*/  @!P2 FMUL R7, R7, R7 ;  /* 0x000000070707a220 */ /* 0x010fe20000400000 */
[----:B------:R1:W2:Y:S01]  /*40c0*/  SYNCS.PHASECHK.TRANS64.TRYWAIT P2, [UR11+0x23000], R9 ;  /* 0x02300009ff0075a7 */ /* 0x0002a2000804014b */
[----:B------:R-:W-:Y:S01]  /*40d0*/  FADD R21, R21, R26 ;  /* 0x0000001a15157221 */ /* 0x000fe20000000000 */
[----:B------:R-:W-:Y:S01]  /*40e0*/  FADD R41, R20, R41 ;  /* 0x0000002914297221 */ /* 0x000fe20000000000 */
[----:B------:R-:W-:Y:S01]  /*40f0*/  F2FP.BF16.F32.PACK_AB R26, R29, R28 ;  /* 0x0000001c1d1a723e */ /* 0x000fe200000010ff */
[----:B------:R-:W-:Y:S01]  /*4100*/  FFMA R0, R7, R0, R22 ;  /* 0x0000000007007223 */ /* 0x000fe20000000016 */
[----:B------:R-:W-:Y:S01]  /*4110*/  FADD R10, R10, R21 ;  /* 0x000000150a0a7221 */ /* 0x000fe20000000000 */
[----:B-----5:R-:W-:Y:S01]  /*4120*/  @!P4 FMUL R19, R19, R19 ;  /* 0x000000131313c220 */ /* 0x020fe20000400000 */
[----:B------:R-:W-:Y:S01]  /*4130*/  F2FP.BF16.F32.PACK_AB R28, R33, R32 ;  /* 0x00000020211c723e */ /* 0x000fe200000010ff */
[----:B------:R-:W-:Y:S01]  /*4140*/  FMUL R120, R120, R7 ;  /* 0x0000000778787220 */ /* 0x000fe20000400000 */
[----:B------:R-:W-:Y:S01]  /*4150*/  FADD R10, R10, R41 ;  /* 0x000000290a0a7221 */ /* 0x000fe20000000000 */
[----:B------:R-:W-:Y:S01]  /*4160*/  F2FP.BF16.F32.PACK_AB R29, R38, R35 ;  /* 0x00000023261d723e */ /* 0x000fe200000010ff */
[-C--:B------:R-:W-:Y:S01]  /*4170*/  FMUL R121, R121, R7.reuse ;  /* 0x0000000779797220 */ /* 0x080fe20000400000 */
[-C--:B------:R-:W-:Y:S01]  /*4180*/  FMUL R124, R124, R7.reuse ;  /* 0x000000077c7c7220 */ /* 0x080fe20000400000 */
[----:B------:R-:W-:Y:S01]  /*4190*/  FFMA R2, R19, R2, R10 ;  /* 0x0000000213027223 */ /* 0x000fe2000000000a */
[-C--:B------:R-:W-:Y:S01]  /*41a0*/  FMUL R125, R125, R7.reuse ;  /* 0x000000077d7d7220 */ /* 0x080fe20000400000 */
        /* <DEDUP_REMOVED lines=35> */
[----:B------:R-:W-:Y:S01]  /*43e0*/  FMUL R69, R69, R7 ;  /* 0x0000000745457220 */ /* 0x000fe20000400000 */
        /* <DEDUP_REMOVED lines=40> */
[----:B------:R-:W-:-:S02]  /*4670*/  F2FP.BF16.F32.PACK_AB R32, R12, R11 ;  /* 0x0000000b0c20723e */ /* 0x000fc400000010ff */
[----:B------:R-:W-:Y:S02]  /*4680*/  F2FP.BF16.F32.PACK_AB R33, R43, R42 ;  /* 0x0000002a2b21723e */ /* 0x000fe400000010ff */
[----:B------:R-:W-:Y:S02]  /*4690*/  F2FP.BF16.F32.PACK_AB R34, R14, R13 ;  /* 0x0000000d0e22723e */ /* 0x000fe400000010ff */
[----:B------:R-:W-:Y:S02]  /*46a0*/  F2FP.BF16.F32.PACK_AB R35, R47, R46 ;  /* 0x0000002e2f23723e */ /* 0x000fe400000010ff */
[----:B------:R-:W-:Y:S01]  /*46b0*/  F2FP.BF16.F32.PACK_AB R38, R16, R17 ;  /* 0x000000111026723e */ /* 0x000fe200000010ff */
[----:B-12---:R-:W-:Y:S06]  /*46c0*/  @!P0 BRA `(.L_x_27) ;  /* 0x0000000000048947 */ /* 0x006fec0003800000 */
[----:B------:R-:W-:Y:S01]  /*46d0*/  BPT.TRAP 0x1 ;  /* 0x000000040000795c */ /* 0x000fe20000300000 */
.L_x_27:
[----:B------:R-:W-:Y:S05]  /*46e0*/  @P2 BRA `(.L_x_28) ;  /* 0x0000000000082947 */ /* 0x000fea0003800000 */
[----:B------:R-:W1:Y:S02]  /*46f0*/  SYNCS.PHASECHK.TRANS64.TRYWAIT P2, [UR11+0x23000], R9 ;  /* 0x02300009ff0075a7 */ /* 0x000e64000804014b */
[----:B-1----:R-:W-:Y:S05]  /*4700*/  @!P2 BRA `(.L_x_29) ;  /* 0x00000044002ca947 */ /* 0x002fea0003800000 */
.L_x_28:
[----:B------:R-:W-:Y:S01]  /*4710*/  UIMAD UR14, UR10, 0x500, UR5 ;  /* 0x000005000a0e78a4 */ /* 0x000fe2000f8e0205 */
[----:B------:R-:W-:Y:S01]  /*4720*/  WARPGROUP.ARRIVE ;  /* 0x00000000000079c5 */ /* 0x000fe20000000000 */
[----:B------:R-:W-:Y:S01]  /*4730*/  UMOV UR15, 0x80000020 ;  /* 0x80000020000f7882 */ /* 0x000fe20000000000 */
[----:B------:R-:W-:Y:S01]  /*4740*/  UMOV UR19, 0x80000020 ;  /* 0x8000002000137882 */ /* 0x000fe20000000000 */
[----:B------:R-:W-:Y:S01]  /*4750*/  UIADD3 UR18, UR14, 0x100, URZ ;  /* 0x000001000e127890 */ /* 0x000fe2000fffe03f */
[----:B------:R-:W-:Y:S01]  /*4760*/  F2FP.BF16.F32.PACK_AB R39, R55, R54 ;  /* 0x000000363727723e */ /* 0x000fe200000010ff */
[----:B------:R-:W-:Y:S01]  /*4770*/  UIADD3 UR22, UR14, 0x200, URZ ;  /* 0x000002000e167890 */ /* 0x000fe2000fffe03f */
[----:B------:R-:W-:Y:S02]  /*4780*/  UMOV UR23, 0x80000020 ;  /* 0x8000002000177882 */ /* 0x000fe40000000000 */
[----:B------:R-:W-:Y:S01]  /*4790*/  HGMMA.64x32x16.F32.BF16 R120, R24, gdesc[UR12].tnspB, R120, gsb0 ;  /* 0x4060000c18787df0 */ /* 0x000fe20008001878 */
[----:B------:R-:W-:Y:S01]  /*47a0*/  UIADD3 UR26, UR14, 0x300, URZ ;  /* 0x000003000e1a7890 */ /* 0x000fe2000fffe03f */
[----:B------:R-:W-:Y:S01]  /*47b0*/  UMOV UR27, 0x80000020 ;  /* 0x80000020001b7882 */ /* 0x000fe20000000000 */
[----:B------:R-:W-:Y:S01]  /*47c0*/  UIADD3 UR30, UR14, 0x400, URZ ;  /* 0x000004000e1e7890 */ /* 0x000fe2000fffe03f */
[----:B------:R-:W-:Y:S01]  /*47d0*/  UMOV UR31, 0x80000020 ;  /* 0x80000020001f7882 */ /* 0x000fe20000000000 */
[----:B------:R-:W-:Y:S01]  /*47e0*/  UMOV UR15, 0x80000020 ;  /* 0x80000020000f7882 */ /* 0x000fe20000000000 */
[----:B------:R-:W-:-:S02]  /*47f0*/  WARPGROUP.DEPBAR.LE gsb0, 0x0 ;  /* 0x00008000000079c5 */ /* 0x000fc40000010000 */
        /* <DEDUP_REMOVED lines=69> */
[----:B------:R-:W-:Y:S01]  /*4c50*/  UIADD3 UR14, UR14, 0x4c0, URZ ;  /* 0x000004c00e0e7890 */ /* 0x000fe2000fffe03f */
        /* <DEDUP_REMOVED lines=18> */
.L_x_30:
[----:B------:R-:W-:-:S04]  /*4d80*/  ULEA UR11, UR4, UR36, 0x3 ;  /* 0x00000024040b7291 */ /* 0x000fc8000f8e183f */
[----:B------:R-:W-:-:S04]  /*4d90*/  UIADD3 UR11, UR11, 0x23028, URZ ;  /* 0x000230280b0b7890 */ /* 0x000fc8000fffe03f */
[----:B------:R-:W-:-:S09]  /*4da0*/  UPRMT UR11, URZ, 0x654, UR11 ;  /* 0x000006543f0b7896 */ /* 0x000fd2000800000b */
[----:B------:R-:W-:Y:S01]  /*4db0*/  SYNCS.ARRIVE.TRANS64.RED.A1T0 RZ, [UR11], RZ ;  /* 0x000000ffffff79a7 */ /* 0x000fe2000810040b */
[----:B------:R-:W-:Y:S05]  /*4dc0*/  @P1 BRA `(.L_x_31) ;  /* 0x0000000000041947 */ /* 0x000fea0003800000 */
[----:B------:R-:W-:Y:S01]  /*4dd0*/  BPT.TRAP 0x1 ;  /* 0x000000040000795c */ /* 0x000fe20000300000 */
.L_x_31:
[----:B------:R-:W-:-:S04]  /*4de0*/  UIADD3 UR4, UR4, 0x1, URZ ;  /* 0x0000000104047890 */ /* 0x000fc8000fffe03f */
[----:B------:R-:W-:-:S04]  /*4df0*/  UISETP.NE.AND UP0, UPT, UR4, 0x5, UPT ;  /* 0x000000050400788c */ /* 0x000fc8000bf05270 */
[----:B------:R-:W-:Y:S01]  /*4e00*/  USEL UR11, UR4, URZ, UP0 ;  /* 0x0000003f040b7287 */ /* 0x000fe20008000000 */
[----:B------:R-:W-:Y:S11]  /*4e10*/  @!P0 BRA `(.L_x_32) ;  /* 0x0000000000048947 */ /* 0x000ff60003800000 */
[----:B------:R-:W-:Y:S01]  /*4e20*/  BPT.TRAP 0x1 ;  /* 0x000000040000795c */ /* 0x000fe20000300000 */
.L_x_32:
[----:B------:R-:W-:-:S04]  /*4e30*/  ULEA UR4, UR11, UR36, 0x3 ;  /* 0x000000240b047291 */ /* 0x000fc8000f8e183f */
[----:B------:R-:W-:-:S04]  /*4e40*/  UIADD3 UR4, UR4, 0x23028, URZ ;  /* 0x0002302804047890 */ /* 0x000fc8000fffe03f */
[----:B------:R-:W-:-:S09]  /*4e50*/  UPRMT UR4, URZ, 0x654, UR4 ;  /* 0x000006543f047896 */ /* 0x000fd20008000004 */
[----:B------:R-:W-:Y:S01]  /*4e60*/  SYNCS.ARRIVE.TRANS64.RED.A1T0 RZ, [UR4], RZ ;  /* 0x000000ffffff79a7 */ /* 0x000fe20008100404 */
[----:B------:R-:W-:Y:S05]  /*4e70*/  @P1 BRA `(.L_x_33) ;  /* 0x0000000000041947 */ /* 0x000fea0003800000 */
[----:B------:R-:W-:Y:S01]  /*4e80*/  BPT.TRAP 0x1 ;  /* 0x000000040000795c */ /* 0x000fe20000300000 */
.L_x_33:
[----:B------:R-:W-:Y:S01]  /*4e90*/  UIADD3 UR10, UR10, 0x1, URZ ;  /* 0x000000010a0a7890 */ /* 0x000fe2000fffe03f */
[C---:B------:R-:W-:Y:S01]  /*4ea0*/  ISETP.GT.AND P2, PT, R5.reuse, 0x2, PT ;  /* 0x000000020500780c */ /* 0x040fe20003f44270 */
[----:B------:R-:W-:Y:S01]  /*4eb0*/  UIADD3 UR4, UR11, 0x1, URZ ;  /* 0x000000010b047890 */ /* 0x000fe2000fffe03f */
[----:B------:R-:W-:Y:S01]  /*4ec0*/  IADD3 R5, R5, -0x1, RZ ;  /* 0xffffffff05057810 */ /* 0x000fe20007ffe0ff */
[----:B------:R-:W-:Y:S01]  /*4ed0*/  UISETP.NE.AND UP1, UPT, UR10, 0x5, UPT ;  /* 0x000000050a00788c */ /* 0x000fe2000bf25270 */
[----:B------:R-:W-:Y:S01]  /*4ee0*/  MOV R7, R4 ;  /* 0x0000000400077202 */ /* 0x000fe20000000f00 */
[----:B------:R-:W-:Y:S01]  /*4ef0*/  UISETP.NE.AND UP0, UPT, UR4, 0x5, UPT ;  /* 0x000000050400788c */ /* 0x000fe2000bf05270 */
[----:B-1----:R-:W-:Y:S01]  /*4f00*/  MOV R9, R3 ;  /* 0x0000000300097202 */ /* 0x002fe20000000f00 */
[----:B------:R-:W-:Y:S02]  /*4f10*/  USEL UR11, URZ, 0x1, UP1 ;  /* 0x000000013f0b7887 */ /* 0x000fe40008800000 */
[----:B------:R-:W-:-:S02]  /*4f20*/  USEL UR4, UR4, URZ, UP0 ;  /* 0x0000003f04047287 */ /* 0x000fc40008000000 */
[----:B------:R-:W-:Y:S02]  /*4f30*/  USEL UR38, UR10, URZ, UP1 ;  /* 0x0000003f0a267287 */ /* 0x000fe40008800000 */
[----:B------:R-:W-:Y:S01]  /*4f40*/  LOP3.LUT R6, R6, UR11, RZ, 0x3c, !PT ;  /* 0x0000000b06067c12 */ /* 0x000fe2000f8e3cff */
[----:B------:R-:W-:Y:S09]  /*4f50*/  @P2 BRA `(.L_x_34) ;  /* 0xffffffdc006c2947 */ /* 0x000ff2000383ffff */
.L_x_23:
[----:B------:R-:W1:Y:S01]  /*4f60*/  SHFL.BFLY PT, R5, R0, 0x1, 0x1f ;  /* 0x0c201f0000057f89 */ /* 0x000e6200000e0000 */
[----:B------:R-:W-:Y:S01]  /*4f70*/  BSSY B0, `(.L_x_35) ;  /* 0x0000023000007945 */ /* 0x000fe20003800000 */
[----:B------:R-:W-:Y:S02]  /*4f80*/  MOV R9, 0x7f800000 ;  /* 0x7f80000000097802 */ /* 0x000fe40000000f00 */
[----:B------:R-:W2:Y:S01]  /*4f90*/  SHFL.BFLY PT, R7, R2, 0x1, 0x1f ;  /* 0x0c201f0002077f89 */ /* 0x000ea200000e0000 */
[----:B------:R-:W-:Y:S02]  /*4fa0*/  MOV R10, 0x3f800000 ;  /* 0x3f800000000a7802 */ /* 0x000fe40000000f00 */
[----:B------:R-:W-:Y:S01]  /*4fb0*/  MOV R11, 0x7f800000 ;  /* 0x7f800000000b7802 */ /* 0x000fe20000000f00 */
[----:B-1----:R-:W-:Y:S01]  /*4fc0*/  FADD R5, R5, R0 ;  /* 0x0000000005057221 */ /* 0x002fe20000000000 */
[----:B--2---:R-:W-:-:S04]  /*4fd0*/  FADD R14, R7, R2 ;  /* 0x00000002070e7221 */ /* 0x004fc80000000000 */
[----:B------:R-:W1:Y:S04]  /*4fe0*/  SHFL.BFLY PT, R6, R5, 0x2, 0x1f ;  /* 0x0c401f0005067f89 */ /* 0x000e6800000e0000 */
[----:B------:R-:W2:Y:S01]  /*4ff0*/  SHFL.BFLY PT, R15, R14, 0x2, 0x1f ;  /* 0x0c401f000e0f7f89 */ /* 0x000ea200000e0000 */
[C---:B-1----:R-:W-:Y:S01]  /*5000*/  FSETP.NE.AND P0, PT, R5.reuse, -R6, PT ;  /* 0x800000060500720b */ /* 0x042fe20003f05000 */
[----:B------:R-:W-:Y:S01]  /*5010*/  FADD R2, R5, R6 ;  /* 0x0000000605027221 */ /* 0x000fe20000000000 */
[----:B------:R-:W-:Y:S01]  /*5020*/  MOV R6, 0x3f800000 ;  /* 0x3f80000000067802 */ /* 0x000fe20000000f00 */
[----:B--2---:R-:W-:-:S10]  /*5030*/  FADD R8, R14, R15 ;  /* 0x0000000f0e087221 */ /* 0x004fd40000000000 */
[----:B------:R-:W-:Y:S05]  /*5040*/  @!P0 BRA `(.L_x_36) ;  /* 0x0000000000548947 */ /* 0x000fea0003800000 */
[----:B------:R-:W-:Y:S01]  /*5050*/  IADD3 R0, R2, 0x1800000, RZ ;  /* 0x0180000002007810 */ /* 0x000fe20007ffe0ff */
[----:B------:R-:W-:Y:S03]  /*5060*/  BSSY B1, `(.L_x_37) ;  /* 0x000000c000017945 */ /* 0x000fe60003800000 */
[----:B------:R-:W-:-:S04]  /*5070*/  LOP3.LUT R0, R0, 0x7f800000, RZ, 0xc0, !PT ;  /* 0x7f80000000007812 */ /* 0x000fc800078ec0ff */
[----:B------:R-:W-:-:S13]  /*5080*/  ISETP.GT.U32.AND P0, PT, R0, 0x1ffffff, PT ;  /* 0x01ffffff0000780c */ /* 0x000fda0003f04070 */
[----:B------:R-:W-:Y:S05]  /*5090*/  @P0 BRA `(.L_x_38) ;  /* 0x0000000000100947 */ /* 0x000fea0003800000 */
[----:B------:R-:W-:-:S07]  /*50a0*/  MOV R13, 0x50c0 ;  /* 0x000050c0000d7802 */ /* 0x000fce0000000f00 */
[----:B------:R-:W-:Y:S05]  /*50b0*/  CALL.REL.NOINC `($__internal_0_$__cuda_sm20_rcp_rn_f32_slowpath) ;  /* 0x0000003c00687944 */ /* 0x000fea0003c00000 */
[----:B------:R-:W-:Y:S01]  /*50c0*/  MOV R6, R5 ;  /* 0x0000000500067202 */ /* 0x000fe20000000f00 */
[----:B------:R-:W-:Y:S06]  /*50d0*/  BRA `(.L_x_39) ;  /* 0x0000000000107947 */ /* 0x000fec0003800000 */
.L_x_38:
[----:B------:R-:W1:Y:S02]  /*50e0*/  MUFU.RCP R5, R2 ;  /* 0x0000000200057308 */ /* 0x000e640000001000 */
[----:B-1----:R-:W-:-:S04]  /*50f0*/  FFMA R0, R2, R5, -1 ;  /* 0xbf80000002007423 */ /* 0x002fc80000000005 */
[----:B------:R-:W-:-:S04]  /*5100*/  FADD.FTZ R0, -R0, -RZ ;  /* 0x800000ff00007221 */ /* 0x000fc80000010100 */
[----:B------:R-:W-:-:S07]  /*5110*/  FFMA R6, R5, R0, R5 ;  /* 0x0000000005067223 */ /* 0x000fce0000000005 */
.L_x_39:
[----:B------:R-:W-:Y:S05]  /*5120*/  BSYNC B1 ;  /* 0x0000000000017941 */ /* 0x000fea0003800000 */
.L_x_37:
[----:B------:R-:W-:Y:S01]  /*5130*/  FSETP.GEU.AND P0, PT, |R2|, 1.175494350822287508e-38, PT ;  /* 0x008000000200780b */ /* 0x000fe20003f0e200 */
[----:B------:R-:W-:-:S12]  /*5140*/  ULDC UR4, c[0x0][0x600] ;  /* 0x0001800000047ab9 */ /* 0x000fd80000000800 */
[----:B------:R-:W-:-:S04]  /*5150*/  @!P0 FMUL R2, R2, 16777216 ;  /* 0x4b80000002028820 */ /* 0x000fc80000400000 */
[----:B------:R-:W1:Y:S02]  /*5160*/  MUFU.LG2 R0, R2 ;  /* 0x0000000200007308 */ /* 0x000e640000000c00 */
[----:B-1----:R-:W-:-:S04]  /*5170*/  @!P0 FADD R0, R0, -24 ;  /* 0xc1c0000000008421 */ /* 0x002fc80000000000 */
[----:B------:R-:W-:-:S04]  /*5180*/  FMUL R11, R0, 0.69314718246459960938 ;  /* 0x3f317218000b7820 */ /* 0x000fc80000400000 */
[----:B------:R-:W-:-:S07]  /*5190*/  FFMA R11, R4, UR4, R11 ;  /* 0x00000004040b7c23 */ /* 0x000fce000800000b */
.L_x_36:
[----:B------:R-:W-:Y:S05]  /*51a0*/  BSYNC B0 ;  /* 0x0000000000007941 */ /* 0x000fea0003800000 */
.L_x_35:
[----:B------:R-:W-:Y:S01]  /*51b0*/  FSETP.NE.AND P0, PT, R14, -R15, PT ;  /* 0x8000000f0e00720b */ /* 0x000fe20003f05000 */
[----:B------:R-:W-:Y:S01]  /*51c0*/  ULDC UR4, c[0x0][0x608] ;  /* 0x0001820000047ab9 */ /* 0x000fe20000000800 */
[----:B------:R-:W-:Y:S01]  /*51d0*/  BSSY B0, `(.L_x_40) ;  /* 0x0000041000007945 */ /* 0x000fe20003800000 */
[----:B------:R-:W-:-:S04]  /*51e0*/  FMUL R6, R6, UR4 ;  /* 0x0000000406067c20 */ /* 0x000fc80008400000 */
        /* <DEDUP_REMOVED lines=40> */
[----:B------:R-:W-:Y:S06]  /*5470*/  @!P0 BRA `(.L_x_41) ;  /* 0x0000000000588947 */ /* 0x000fec0003800000 */
[----:B------:R-:W-:Y:S01]  /*5480*/  IADD3 R0, R8, 0x1800000, RZ ;  /* 0x0180000008007810 */ /* 0x000fe20007ffe0ff */
[----:B------:R-:W-:Y:S03]  /*5490*/  BSSY B1, `(.L_x_42) ;  /* 0x000000d000017945 */ /* 0x000fe60003800000 */
[----:B------:R-:W-:-:S04]  /*54a0*/  LOP3.LUT R0, R0, 0x7f800000, RZ, 0xc0, !PT ;  /* 0x7f80000000007812 */ /* 0x000fc800078ec0ff */
[----:B------:R-:W-:-:S13]  /*54b0*/  ISETP.GT.U32.AND P0, PT, R0, 0x1ffffff, PT ;  /* 0x01ffffff0000780c */ /* 0x000fda0003f04070 */
[----:B------:R-:W-:Y:S05]  /*54c0*/  @P0 BRA `(.L_x_43) ;  /* 0x0000000000140947 */ /* 0x000fea0003800000 */
[----:B------:R-:W-:Y:S02]  /*54d0*/  MOV R2, R8 ;  /* 0x0000000800027202 */ /* 0x000fe40000000f00 */
[----:B------:R-:W-:-:S07]  /*54e0*/  MOV R13, 0x5500 ;  /* 0x00005500000d7802 */ /* 0x000fce0000000f00 */
[----:B------:R-:W-:Y:S05]  /*54f0*/  CALL.REL.NOINC `($__internal_0_$__cuda_sm20_rcp_rn_f32_slowpath) ;  /* 0x0000003800587944 */ /* 0x000fea0003c00000 */
[----:B------:R-:W-:Y:S01]  /*5500*/  MOV R10, R5 ;  /* 0x00000005000a7202 */ /* 0x000fe20000000f00 */
[----:B------:R-:W-:Y:S06]  /*5510*/  BRA `(.L_x_44) ;  /* 0x0000000000107947 */ /* 0x000fec0003800000 */
.L_x_43:
[----:B------:R-:W1:Y:S02]  /*5520*/  MUFU.RCP R5, R8 ;  /* 0x0000000800057308 */ /* 0x000e640000001000 */
[----:B-1----:R-:W-:-:S04]  /*5530*/  FFMA R0, R8, R5, -1 ;  /* 0xbf80000008007423 */ /* 0x002fc80000000005 */
[----:B------:R-:W-:-:S04]  /*5540*/  FADD.FTZ R0, -R0, -RZ ;  /* 0x800000ff00007221 */ /* 0x000fc80000010100 */
[----:B------:R-:W-:-:S07]  /*5550*/  FFMA R10, R5, R0, R5 ;  /* 0x00000000050a7223 */ /* 0x000fce0000000005 */
.L_x_44:
[----:B------:R-:W-:Y:S05]  /*5560*/  BSYNC B1 ;  /* 0x0000000000017941 */ /* 0x000fea0003800000 */
.L_x_42:
[----:B------:R-:W-:Y:S01]  /*5570*/  FSETP.GEU.AND P0, PT, |R8|, 1.175494350822287508e-38, PT ;  /* 0x008000000800780b */ /* 0x000fe20003f0e200 */
[----:B------:R-:W-:-:S12]  /*5580*/  ULDC UR4, c[0x0][0x600] ;  /* 0x0001800000047ab9 */ /* 0x000fd80000000800 */
[----:B------:R-:W-:-:S04]  /*5590*/  @!P0 FMUL R8, R8, 16777216 ;  /* 0x4b80000008088820 */ /* 0x000fc80000400000 */
[----:B------:R-:W1:Y:S02]  /*55a0*/  MUFU.LG2 R0, R8 ;  /* 0x0000000800007308 */ /* 0x000e640000000c00 */
[----:B-1----:R-:W-:-:S04]  /*55b0*/  @!P0 FADD R0, R0, -24 ;  /* 0xc1c0000000008421 */ /* 0x002fc80000000000 */
[----:B------:R-:W-:-:S04]  /*55c0*/  FMUL R0, R0, 0.69314718246459960938 ;  /* 0x3f31721800007820 */ /* 0x000fc80000400000 */
[----:B------:R-:W-:-:S07]  /*55d0*/  FFMA R9, R3, UR4, R0 ;  /* 0x0000000403097c23 */ /* 0x000fce0008000000 */
.L_x_41:
[----:B------:R-:W-:Y:S05]  /*55e0*/  BSYNC B0 ;  /* 0x0000000000007941 */ /* 0x000fea0003800000 */
.L_x_40:
[----:B------:R-:W-:Y:S01]  /*55f0*/  UIADD3 UR4, UR37, -0x1, URZ ;  /* 0xffffffff25047890 */ /* 0x000fe2000fffe03f */
[----:B------:R-:W1:Y:S01]  /*5600*/  S2R R2, SR_TID.X ;  /* 0x0000000000027919 */ /* 0x000e620000002100 */
[----:B------:R-:W-:Y:S01]  /*5610*/  ULDC UR5, c[0x0][0x608] ;  /* 0x0001820000057ab9 */ /* 0x000fe20000000800 */
[----:B------:R-:W-:Y:S01]  /*5620*/  ULDC.64 UR8, c[0x0][0x208] ;  /* 0x0000820000087ab9 */ /* 0x000fe20000000a00 */
[----:B------:R-:W-:Y:S02]  /*5630*/  FMUL R10, R10, UR5 ;  /* 0x000000050a0a7c20 */ /* 0x000fe40008400000 */
[----:B------:R-:W-:Y:S01]  /*5640*/  ISETP.NE.AND P0, PT, RZ, UR4, PT ;  /* 0x00000004ff007c0c */ /* 0x000fe2000bf05270 */
[----:B------:R-:W-:Y:S01]  /*5650*/  ULEA UR4, UR37, UR36, 0x3 ;  /* 0x0000002425047291 */ /* 0x000fe2000f8e183f */
[-C--:B------:R-:W-:Y:S01]  /*5660*/  FMUL R19, R122, R10.reuse ;  /* 0x0000000a7a137220 */ /* 0x080fe20000400000 */
[-C--:B------:R-:W-:Y:S01]  /*5670*/  FMUL R123, R123, R10.reuse ;  /* 0x0000000a7b7b7220 */ /* 0x080fe20000400000 */
[----:B------:R-:W-:Y:S01]  /*5680*/  SEL R0, RZ, 0x1, P0 ;  /* 0x00000001ff007807 */ /* 0x000fe20000000000 */
[-C--:B------:R-:W-:Y:S01]  /*5690*/  FMUL R23, R126, R10.reuse ;  /* 0x0000000a7e177220 */ /* 0x080fe20000400000 */
[-C--:B------:R-:W-:Y:S01]  /*56a0*/  FMUL R127, R127, R10.reuse ;  /* 0x0000000a7f7f7220 */ /* 0x080fe20000400000 */
[-C--:B------:R-:W-:Y:S01]  /*56b0*/  FMUL R25, R130, R10.reuse ;  /* 0x0000000a82197220 */ /* 0x080fe20000400000 */
[----:B------:R-:W-:Y:S01]  /*56c0*/  SHF.L.U32 R0, R0, 0x1f, RZ ;  /* 0x0000001f00007819 */ /* 0x000fe200000006ff */
[-C--:B------:R-:W-:Y:S01]  /*56d0*/  FMUL R131, R131, R10.reuse ;  /* 0x0000000a83837220 */ /* 0x080fe20000400000 */
[-C--:B------:R-:W-:Y:S01]  /*56e0*/  FMUL R27, R134, R10.reuse ;  /* 0x0000000a861b7220 */ /* 0x080fe20000400000 */
[-C--:B------:R-:W-:Y:S01]  /*56f0*/  FMUL R135, R135, R10.reuse ;  /* 0x0000000a87877220 */ /* 0x080fe20000400000 */
[----:B------:R-:W2:Y:S01]  /*5700*/  SYNCS.PHASECHK.TRANS64.TRYWAIT P0, [UR4+0x23098], R0 ;  /* 0x02309800ff0075a7 */ /* 0x000ea20008000144 */
        /* <DEDUP_REMOVED lines=14> */
[----:B-1----:R-:W-:Y:S01]  /*57f0*/  LOP3.LUT P1, RZ, R2, 0x3, RZ, 0xc0, !PT ;  /* 0x0000000302ff7812 */ /* 0x002fe2000782c0ff */
[-C--:B------:R-:W-:Y:S01]  /*5800*/  FMUL R43, R102, R10.reuse ;  /* 0x0000000a662b7220 */ /* 0x080fe20000400000 */
[----:B------:R-:W-:Y:S01]  /*5810*/  FMUL R103, R103, R10 ;  /* 0x0000000a67677220 */ /* 0x000fe20000400000 */
[----:B------:R-:W-:Y:S01]  /*5820*/  LOP3.LUT R16, R2, 0x7f, RZ, 0xc0, !PT ;  /* 0x0000007f02107812 */ /* 0x000fe200078ec0ff */
[----:B--2---:R-:W-:Y:S09]  /*5830*/  @!P0 BRA `(.L_x_45) ;  /* 0x0000003000f88947 */ /* 0x004ff20003800000 */
.L_x_100:
[----:B------:R-:W-:Y:S01]  /*5840*/  USHF.L.U32 UR42, UR7, 0x6, URZ ;  /* 0x00000006072a7899 */ /* 0x000fe2000800063f */
[----:B------:R-:W-:Y:S01]  /*5850*/  BSSY B0, `(.L_x_46) ;  /* 0x0000018000007945 */ /* 0x000fe20003800000 */
[----:B------:R-:W-:-:S03]  /*5860*/  SHF.R.U32.HI R17, RZ, 0x5, R16 ;  /* 0x00000005ff117819 */ /* 0x000fc60000011610 */
[----:B------:R-:W-:Y:S07]  /*5870*/  @P1 BRA `(.L_x_47) ;  /* 0x0000000000541947 */ /* 0x000fee0003800000 */
[----:B------:R-:W2:Y:S01]  /*5880*/  S2UR UR4, SR_CTAID.Y ;  /* 0x00000000000479c3 */ /* 0x000ea20000002600 */
[----:B-1----:R-:W-:Y:S01]  /*5890*/  SHF.R.U32.HI R0, RZ, 0x2, R2 ;  /* 0x00000002ff007819 */ /* 0x002fe20000011602 */
[----:B------:R-:W-:Y:S01]  /*58a0*/  ULDC.64 UR6, c[0x0][0x688] ;  /* 0x0001a20000067ab9 */ /* 0x000fe20000000a00 */
[----:B------:R-:W-:Y:S02]  /*58b0*/  SHF.L.U32 R3, R17, 0x4, RZ ;  /* 0x0000000411037819 */ /* 0x000fe400000006ff */
[----:B------:R-:W-:-:S03]  /*58c0*/  LOP3.LUT R0, R0, 0x7, RZ, 0xc0, !PT ;  /* 0x0000000700007812 */ /* 0x000fc600078ec0ff */
[----:B------:R-:W1:Y:S01]  /*58d0*/  S2UR UR5, SR_CTAID.Z ;  /* 0x00000000000579c3 */ /* 0x000e620000002700 */
[----:B------:R-:W-:-:S04]  /*58e0*/  LOP3.LUT R0, R3, 0xfffffff0, R0, 0xe2, !PT ;  /* 0xfffffff003007812 */ /* 0x000fc800078ee200 */
[----:B------:R-:W-:-:S04]  /*58f0*/  IADD3 R3, R0, UR42, RZ ;  /* 0x0000002a00037c10 */ /* 0x000fc8000fffe0ff */
[----:B------:R-:W-:Y:S01]  /*5900*/  IADD3 R2, R3, 0x8, RZ ;  /* 0x0000000803027810 */ /* 0x000fe20007ffe0ff */
[----:B--2---:R-:W-:-:S04]  /*5910*/  UIMAD UR4, UR4, UR6, UR42 ;  /* 0x00000006040472a4 */ /* 0x004fc8000f8e022a */
[----:B-1----:R-:W-:-:S03]  /*5920*/  UIMAD UR4, UR5, UR7, UR4 ;  /* 0x00000007050472a4 */ /* 0x002fc6000f8e0204 */
[----:B------:R-:W-:Y:S02]  /*5930*/  ULDC UR5, c[0x0][0x288] ;  /* 0x0000a20000057ab9 */ /* 0x000fe40000000800 */
[----:B------:R-:W-:Y:S02]  /*5940*/  ISETP.GE.U32.AND P0, PT, R3, UR5, PT ;  /* 0x0000000503007c0c */ /* 0x000fe4000bf06070 */
[----:B------:R-:W-:Y:S02]  /*5950*/  IADD3 R0, P2, R0, UR4, RZ ;  /* 0x0000000400007c10 */ /* 0x000fe4000ff5e0ff */
[----:B------:R-:W-:Y:S01]  /*5960*/  ISETP.GE.U32.AND P1, PT, R2, UR5, PT ;  /* 0x0000000502007c0c */ /* 0x000fe2000bf26070 */
[----:B------:R-:W-:Y:S01]  /*5970*/  ULDC.64 UR4, c[0x0][0x680] ;  /* 0x0001a00000047ab9 */ /* 0x000fe20000000a00 */
[----:B------:R-:W-:Y:S02]  /*5980*/  IADD3.X R3, RZ, RZ, RZ, P2, !PT ;  /* 0x000000ffff037210 */ /* 0x000fe400017fe4ff */
[----:B------:R-:W-:-:S04]  /*5990*/  LEA R2, P2, R0, UR4, 0x2 ;  /* 0x0000000400027c11 */ /* 0x000fc8000f8410ff */
[----:B------:R-:W-:-:S05]  /*59a0*/  LEA.HI.X R3, R0, UR5, R3, 0x2, P2 ;  /* 0x0000000500037c11 */ /* 0x000fca00090f1403 */
[----:B------:R2:W-:Y:S04]  /*59b0*/  @!P0 STG.E desc[UR8][R2.64], R11 ;  /* 0x0000000b02008986 */ /* 0x0005e8000c101908 */
[----:B------:R2:W-:Y:S02]  /*59c0*/  @!P1 STG.E desc[UR8][R2.64+0x20], R9 ;  /* 0x0000200902009986 */ /* 0x0005e4000c101908 */
.L_x_47:
[----:B------:R-:W-:Y:S05]  /*59d0*/  BSYNC B0 ;  /* 0x0000000000007941 */ /* 0x000fea0003800000 */
.L_x_46:
[----:B------:R-:W-:Y:S01]  /*59e0*/  ULDC.64 UR4, c[0x0][0x730] ;  /* 0x0001cc0000047ab9 */ /* 0x000fe20000000a00 */
[-C--:B------:R-:W-:Y:S01]  /*59f0*/  FMUL R45, R74, R10.reuse ;  /* 0x0000000a4a2d7220 */ /* 0x080fe20000400000 */
[----:B------:R-:W-:Y:S01]  /*5a00*/  ISETP.NE.U32.AND P0, PT, RZ, UR4, PT ;  /* 0x00000004ff007c0c */ /* 0x000fe2000bf05070 */
[-C--:B------:R-:W-:Y:S01]  /*5a10*/  FMUL R75, R75, R10.reuse ;  /* 0x0000000a4b4b7220 */ /* 0x080fe20000400000 */
[-C--:B------:R-:W-:Y:S01]  /*5a20*/  FMUL R47, R78, R10.reuse ;  /* 0x0000000a4e2f7220 */ /* 0x080fe20000400000 */
[-C--:B------:R-:W-:Y:S01]  /*5a30*/  FMUL R79, R79, R10.reuse ;  /* 0x0000000a4f4f7220 */ /* 0x080fe20000400000 */
[----:B------:R-:W-:Y:S01]  /*5a40*/  ISETP.NE.AND.EX P0, PT, RZ, UR5, PT, P0 ;  /* 0x00000005ff007c0c */ /* 0x000fe2000bf05300 */
        /* <DEDUP_REMOVED lines=12> */
[----:B------:R-:W-:Y:S06]  /*5b10*/  @P0 BRA `(.L_x_48) ;  /* 0x0000000000200947 */ /* 0x000fec0003800000 */
[----:B------:R-:W-:Y:S02]  /*5b20*/  ULDC.64 UR4, c[0x0][0x728] ;  /* 0x0001ca0000047ab9 */ /* 0x000fe40000000a00 */
[----:B------:R-:W-:-:S04]  /*5b30*/  ISETP.NE.U32.AND P0, PT, RZ, UR4, PT ;  /* 0x00000004ff007c0c */ /* 0x000fc8000bf05070 */
[----:B------:R-:W-:-:S13]  /*5b40*/  ISETP.NE.AND.EX P0, PT, RZ, UR5, PT, P0 ;  /* 0x00000005ff007c0c */ /* 0x000fda000bf05300 */
[----:B------:R-:W-:Y:S05]  /*5b50*/  @!P0 BRA `(.L_x_49) ;  /* 0x00000000000c8947 */ /* 0x000fea0003800000 */
[----:B-12---:R-:W1:Y:S02]  /*5b60*/  LDC.64 R2, c[0x0][0x728] ;  /* 0x0001ca00ff027b82 */ /* 0x006e640000000a00 */
[----:B-1----:R4:W5:Y:S01]  /*5b70*/  LDG.E R2, desc[UR8][R2.64] ;  /* 0x0000000802027981 */ /* 0x002962000c1e1900 */
[----:B------:R-:W-:Y:S05]  /*5b80*/  BRA `(.L_x_48) ;  /* 0x0000000000047947 */ /* 0x000fea0003800000 */
.L_x_49:
[----:B--2---:R-:W3:Y:S02]  /*5b90*/  LDC R2, c[0x0][0x720] ;  /* 0x0001c800ff027b82 */ /* 0x004ee40000000800 */
.L_x_48:
[----:B-1----:R-:W-:Y:S02]  /*5ba0*/  MOV R0, RZ ;  /* 0x000000ff00007202 */ /* 0x002fe40000000f00 */
[----:B---3-5:R-:W-:Y:S02]  /*5bb0*/  MOV R46, R2 ;  /* 0x00000002002e7202 */ /* 0x028fe40000000f00 */
[----:B------:R-:W-:-:S13]  /*5bc0*/  LOP3.LUT P0, RZ, R0, 0x1bf, RZ, 0xc0, !PT ;  /* 0x000001bf00ff7812 */ /* 0x000fda000780c0ff */
[----:B------:R-:W-:Y:S05]  /*5bd0*/  @!P0 BRA `(.L_x_50) ;  /* 0x0000000000408947 */ /* 0x000fea0003800000 */
[----:B------:R-:W-:Y:S01]  /*5be0*/  MOV R0, 0x0 ;  /* 0x0000000000007802 */ /* 0x000fe20000000f00 */
[----:B------:R-:W-:Y:S01]  /*5bf0*/  ULDC.64 UR4, c[0x4][0x70] ;  /* 0x01001c0000047ab9 */ /* 0x000fe20000000a00 */
[----:B------:R-:W-:Y:S01]  /*5c00*/  ULDC.64 UR6, c[0x4][0x8] ;  /* 0x0100020000067ab9 */ /* 0x000fe20000000a00 */
[----:B------:R-:W-:Y:S01]  /*5c10*/  MOV R4, UR4 ;  /* 0x0000000400047c02 */ /* 0x000fe20008000f00 */
[----:B--2-4-:R1:W2:Y:S01]  /*5c20*/  LDC.64 R2, c[0x4][R0] ;  /* 0x0100000000027b82 */ /* 0x0142a20000000a00 */
[----:B------:R-:W-:Y:S01]  /*5c30*/  MOV R5, UR5 ;  /* 0x0000000500057c02 */ /* 0x000fe20008000f00 */
[----:B------:R-:W-:Y:S01]  /*5c40*/  ULDC.64 UR4, c[0x4][0x78] ;  /* 0x01001e0000047ab9 */ /* 0x000fe20000000a00 */
[----:B------:R-:W-:Y:S02]  /*5c50*/  MOV R10, UR6 ;  /* 0x00000006000a7c02 */ /* 0x000fe40008000f00 */
[----:B------:R-:W-:Y:S02]  /*5c60*/  MOV R6, UR4 ;  /* 0x0000000400067c02 */ /* 0x000fe40008000f00 */
[----:B------:R-:W-:-:S02]  /*5c70*/  MOV R7, UR5 ;  /* 0x0000000500077c02 */ /* 0x000fc40008000f00 */
[----:B------:R-:W-:Y:S02]  /*5c80*/  MOV R11, UR7 ;  /* 0x00000007000b7c02 */ /* 0x000fe40008000f00 */
[----:B------:R-:W-:Y:S02]  /*5c90*/  MOV R8, 0x70 ;  /* 0x0000007000087802 */ /* 0x000fe40000000f00 */
[----:B------:R-:W-:Y:S02]  /*5ca0*/  MOV R12, 0x1 ;  /* 0x00000001000c7802 */ /* 0x000fe40000000f00 */
[----:B-1----:R-:W-:-:S07]  /*5cb0*/  MOV R13, RZ ;  /* 0x000000ff000d7202 */ /* 0x002fce0000000f00 */
[----:B------:R-:W-:-:S07]  /*5cc0*/  LEPC R20, `(.L_x_50) ;  /* 0x000000001014794e */ /* 0x000fce0000000000 */
[----:B--2---:R-:W-:Y:S05]  /*5cd0*/  CALL.ABS.NOINC R2 ;  /* 0x0000000002007343 */ /* 0x004fea0003c00000 */
.L_x_50:
[----:B------:R-:W-:Y:S01]  /*5ce0*/  UIADD3 UR4, UR37, -0x1, URZ ;  /* 0xffffffff25047890 */ /* 0x000fe2000fffe03f */
[----:B------:R-:W-:-:S05]  /*5cf0*/  MOV R22, UR36 ;  /* 0x0000002400167c02 */ /* 0x000fca0008000f00 */
[----:B--2-4-:R-:W-:-:S05]  /*5d00*/  MOV R3, UR4 ;  /* 0x0000000400037c02 */ /* 0x014fca0008000f00 */
[----:B------:R-:W-:-:S05]  /*5d10*/  IMAD R22, R3, 0x2200, R22 ;  /* 0x0000220003167824 */ /* 0x000fca00078e0216 */
[----:B------:R-:W-:-:S13]  /*5d20*/  LOP3.LUT P0, RZ, R22, 0x1b0, RZ, 0xc0, !PT ;  /* 0x000001b016ff7812 */ /* 0x000fda000780c0ff */
[----:B------:R-:W-:Y:S05]  /*5d30*/  @!P0 BRA `(.L_x_51) ;  /* 0x0000000000408947 */ /* 0x000fea0003800000 */
[----:B------:R-:W-:Y:S01]  /*5d40*/  MOV R0, 0x0 ;  /* 0x0000000000007802 */ /* 0x000fe20000000f00 */
[----:B------:R-:W-:Y:S01]  /*5d50*/  ULDC.64 UR4, c[0x4][0x70] ;  /* 0x01001c0000047ab9 */ /* 0x000fe20000000a00 */
[----:B------:R-:W-:Y:S01]  /*5d60*/  ULDC.64 UR6, c[0x4][0x78] ;  /* 0x01001e0000067ab9 */ /* 0x000fe20000000a00 */
[----:B------:R-:W-:Y:S01]  /*5d70*/  MOV R4, UR4 ;  /* 0x0000000400047c02 */ /* 0x000fe20008000f00 */
[----:B------:R1:W2:Y:S01]  /*5d80*/  LDC.64 R2, c[0x4][R0] ;  /* 0x0100000000027b82 */ /* 0x0002a20000000a00 */
        /* <DEDUP_REMOVED lines=11> */
.L_x_51:
[----:B------:R-:W1:Y:S01]  /*5e40*/  S2R R5, SR_TID.X ;  /* 0x0000000000057919 */ /* 0x000e620000002100 */
[----:B------:R-:W-:Y:S01]  /*5e50*/  ULDC.64 UR4, c[0x0][0x730] ;  /* 0x0001cc0000047ab9 */ /* 0x000fe20000000a00 */
[----:B------:R-:W-:Y:S02]  /*5e60*/  IADD3 R16, R16, 0x1f, RZ ;  /* 0x0000001f10107810 */ /* 0x000fe40007ffe0ff */
[----:B------:R-:W-:Y:S02]  /*5e70*/  ISETP.NE.U32.AND P0, PT, RZ, UR4, PT ;  /* 0x00000004ff007c0c */ /* 0x000fe4000bf05070 */
[----:B------:R-:W-:Y:S02]  /*5e80*/  ISETP.GT.U32.AND P1, PT, R16, 0x3e, PT ;  /* 0x0000003e1000780c */ /* 0x000fe40003f24070 */
[----:B------:R-:W-:-:S13]  /*5e90*/  ISETP.NE.AND.EX P0, PT, RZ, UR5, PT, P0 ;  /* 0x00000005ff007c0c */ /* 0x000fda000bf05300 */
[----:B------:R-:W2:Y:S01]  /*5ea0*/  @P0 LDC R46, c[0x0][0x720] ;  /* 0x0001c800ff2e0b82 */ /* 0x000ea20000000800 */
[C---:B-1----:R-:W-:Y:S02]  /*5eb0*/  SHF.L.U32 R0, R5.reuse, 0x5, RZ ;  /* 0x0000000505007819 */ /* 0x042fe400000006ff */
[----:B------:R-:W-:Y:S02]  /*5ec0*/  SHF.R.U32.HI R3, RZ, 0x1, R5 ;  /* 0x00000001ff037819 */ /* 0x000fe40000011605 */
[C---:B------:R-:W-:Y:S02]  /*5ed0*/  LOP3.LUT R2, R0.reuse, 0xc0, RZ, 0xc0, !PT ;  /* 0x000000c000027812 */ /* 0x040fe400078ec0ff */
[----:B------:R-:W-:Y:S02]  /*5ee0*/  LOP3.LUT R4, R0, 0x20, RZ, 0xc0, !PT ;  /* 0x0000002000047812 */ /* 0x000fe400078ec0ff */
[----:B------:R-:W-:Y:S02]  /*5ef0*/  LOP3.LUT R2, R2, 0x8, R3, 0xf8, !PT ;  /* 0x0000000802027812 */ /* 0x000fe400078ef803 */
[----:B------:R-:W-:-:S02]  /*5f00*/  SHF.L.U32 R3, R5, 0x2, RZ ;  /* 0x0000000205037819 */ /* 0x000fc400000006ff */
[----:B------:R-:W-:Y:S01]  /*5f10*/  LEA R4, R17, R4, 0x9 ;  /* 0x0000000411047211 */ /* 0x000fe200078e48ff */
[-C--:B--2---:R-:W-:Y:S01]  /*5f20*/  FMUL R9, R25, R46.reuse ;  /* 0x0000002e19097220 */ /* 0x084fe20000400000 */
[----:B------:R-:W-:Y:S01]  /*5f30*/  LOP3.LUT R3, R2, 0x18, R3, 0x78, !PT ;  /* 0x0000001802037812 */ /* 0x000fe200078e7803 */
[-C--:B------:R-:W-:Y:S01]  /*5f40*/  FMUL R10, R131, R46.reuse ;  /* 0x0000002e830a7220 */ /* 0x080fe20000400000 */
[----:B------:R-:W-:Y:S01]  /*5f50*/  LOP3.LUT R0, R0, 0x100, RZ, 0xc0, !PT ;  /* 0x0000010000007812 */ /* 0x000fe200078ec0ff */
[-C--:B------:R-:W-:Y:S01]  /*5f60*/  FMUL R121, R121, R46.reuse ;  /* 0x0000002e79797220 */ /* 0x080fe20000400000 */
[----:B------:R-:W-:Y:S01]  /*5f70*/  LOP3.LUT P0, RZ, R5, 0x4, RZ, 0xc0, !PT ;  /* 0x0000000405ff7812 */ /* 0x000fe2000780c0ff */
[----:B------:R-:W-:Y:S01]  /*5f80*/  FMUL R5, R19, R46 ;  /* 0x0000002e13057220 */ /* 0x000fe20000400000 */
[----:B------:R-:W-:Y:S01]  /*5f90*/  IADD3 R3, R3, R4, R0 ;  /* 0x0000000403037210 */ /* 0x000fe20007ffe000 */
        /* <DEDUP_REMOVED lines=12> */
[----:B------:R-:W-:Y:S01]  /*6060*/  F2FP.BF16.F32.PACK_AB R5, R0, R5 ;  /* 0x000000050005723e */ /* 0x000fe200000010ff */
[-C--:B------:R-:W-:Y:S01]  /*6070*/  FMUL R14, R29, R46.reuse ;  /* 0x0000002e1d0e7220 */ /* 0x080fe20000400000 */
[----:B------:R-:W-:Y:S01]  /*6080*/  MOV R0, 0x10 ;  /* 0x0000001000007802 */ /* 0x000fe20000000f00 */
[----:B------:R-:W-:Y:S01]  /*6090*/  FMUL R16, R31, R46 ;  /* 0x0000002e1f107220 */ /* 0x000fe20000400000 */
[----:B------:R-:W-:Y:S01]  /*60a0*/  LEA R3, R3, R22, 0x1 ;  /* 0x0000001603037211 */ /* 0x000fe200078e08ff */
        /* <DEDUP_REMOVED lines=62> */
[----:B------:R-:W-:Y:S01]  /*6490*/  FMUL R46, R139, R46 ;  /* 0x0000002e8b2e7220 */ /* 0x000fe20000400000 */
[----:B------:R-:W-:-:S02]  /*64a0*/  F2FP.BF16.F32.PACK_AB R4, R121, R4 ;  /* 0x000000047904723e */ /* 0x000fc400000010ff */
[----:B------:R-:W-:Y:S02]  /*64b0*/  F2FP.BF16.F32.PACK_AB R6, R125, R6 ;  /* 0x000000067d06723e */ /* 0x000fe400000010ff */
[----:B------:R-:W-:Y:S02]  /*64c0*/  F2FP.BF16.F32.PACK_AB R7, R2, R7 ;  /* 0x000000070207723e */ /* 0x000fe400000010ff */
[----:B------:R-:W-:Y:S02]  /*64d0*/  F2FP.BF16.F32.PACK_AB R8, R129, R8 ;  /* 0x000000088108723e */ /* 0x000fe400000010ff */
[----:B------:R-:W-:Y:S02]  /*64e0*/  F2FP.BF16.F32.PACK_AB R10, R133, R132 ;  /* 0x00000084850a723e */ /* 0x000fe400000010ff */
[----:B------:R-:W-:Y:S02]  /*64f0*/  F2FP.BF16.F32.PACK_AB R11, R12, R11 ;  /* 0x0000000b0c0b723e */ /* 0x000fe400000010ff */
[----:B------:R-:W-:-:S02]  /*6500*/  SEL R0, R0, 0xfffffff0, !P0 ;  /* 0xfffffff000007807 */ /* 0x000fc40004000000 */
[----:B------:R-:W-:Y:S01]  /*6510*/  IADD3 R21, R3, 0x1000, RZ ;  /* 0x0000100003157810 */ /* 0x000fe20007ffe0ff */
[----:B------:R-:W-:Y:S06]  /*6520*/  @P1 BRA `(.L_x_52) ;  /* 0x0000000000041947 */ /* 0x000fec0003800000 */
[----:B------:R-:W-:-:S04]  /*6530*/  DEPBAR.LE SB0, 0x1 ;  /* 0x000080400000791a */ /* 0x000fc80000000000 */
.L_x_52:
[----:B------:R-:W-:Y:S05]  /*6540*/  WARPSYNC.ALL ;  /* 0x0000000000007948 */ /* 0x000fea0003800000 */
[----:B------:R-:W-:Y:S01]  /*6550*/  BAR.SYNC.DEFER_BLOCKING 0x1, 0x80 ;  /* 0x0042000000007b1d */ /* 0x000fe20000010000 */
[C---:B------:R-:W-:Y:S02]  /*6560*/  LEA R21, R0.reuse, R21, 0x1 ;  /* 0x0000001500157211 */ /* 0x040fe400078e08ff */
[----:B------:R-:W-:Y:S02]  /*6570*/  LEA R0, R0, R3, 0x1 ;  /* 0x0000000300007211 */ /* 0x000fe400078e08ff */
[----:B------:R-:W-:Y:S01]  /*6580*/  F2FP.BF16.F32.PACK_AB R13, R13, R14 ;  /* 0x0000000e0d0d723e */ /* 0x000fe200000010ff */
[----:B------:R-:W-:Y:S01]  /*6590*/  BSSY B0, `(.L_x_53) ;  /* 0x000001c000007945 */ /* 0x000fe20003800000 */
[----:B------:R-:W-:-:S02]  /*65a0*/  F2FP.BF16.F32.PACK_AB R15, R15, R16 ;  /* 0x000000100f0f723e */ /* 0x000fc400000010ff */
[----:B------:R-:W-:Y:S02]  /*65b0*/  F2FP.BF16.F32.PACK_AB R17, R17, R18 ;  /* 0x000000121111723e */ /* 0x000fe400000010ff */
[----:B------:R-:W-:Y:S02]  /*65c0*/  F2FP.BF16.F32.PACK_AB R12, R105, R104 ;  /* 0x00000068690c723e */ /* 0x000fe400000010ff */
[----:B------:R-:W-:Y:S02]  /*65d0*/  F2FP.BF16.F32.PACK_AB R14, R109, R108 ;  /* 0x0000006c6d0e723e */ /* 0x000fe400000010ff */
[----:B------:R-:W-:Y:S02]  /*65e0*/  F2FP.BF16.F32.PACK_AB R16, R113, R112 ;  /* 0x000000707110723e */ /* 0x000fe400000010ff */
[----:B------:R-:W-:Y:S02]  /*65f0*/  F2FP.BF16.F32.PACK_AB R18, R117, R116 ;  /* 0x000000747512723e */ /* 0x000fe400000010ff */
[----:B------:R-:W-:Y:S01]  /*6600*/  F2FP.BF16.F32.PACK_AB R19, R19, R20 ;  /* 0x000000141313723e */ /* 0x000fe200000010ff */
[----:B------:R1:W-:Y:S04]  /*6610*/  STSM.16.M88.4 [R3], R4 ;  /* 0x0000000403007844 */ /* 0x0003e80000000200 */
[----:B------:R1:W-:Y:S01]  /*6620*/  STSM.16.M88.4 [R0], R8 ;  /* 0x0000000800007844 */ /* 0x0003e20000000200 */
[----:B------:R-:W-:Y:S01]  /*6630*/  @!PT LDS RZ, [RZ] ;  /* 0x00000000fffff984 */ /* 0x000fe20000000800 */
[----:B------:R-:W-:Y:S01]  /*6640*/  @!PT LDS RZ, [RZ] ;  /* 0x00000000fffff984 */ /* 0x000fe20000000800 */
[----:B------:R-:W-:Y:S01]  /*6650*/  @!PT LDS RZ, [RZ] ;  /* 0x00000000fffff984 */ /* 0x000fe20000000800 */
[----:B------:R-:W-:Y:S01]  /*6660*/  @!PT LDS RZ, [RZ] ;  /* 0x00000000fffff984 */ /* 0x000fe20000000800 */
[----:B------:R2:W-:Y:S06]  /*6670*/  MEMBAR.ALL.CTA ;  /* 0x0000000000007992 */ /* 0x0005ec0000008000 */
[----:B--2---:R-:W2:Y:S02]  /*6680*/  FENCE.VIEW.ASYNC.S ;  /* 0x00000000000073c6 */ /* 0x004ea40000000000 */
[----:B--2---:R-:W-:Y:S06]  /*6690*/  BAR.SYNC.DEFER_BLOCKING 0x1, 0x80 ;  /* 0x0042000000007b1d */ /* 0x004fec0000010000 */
[----:B------:R-:W-:Y:S05]  /*66a0*/  @P1 BRA `(.L_x_54) ;  /* 0x0000000000281947 */ /* 0x000fea0003800000 */
[----:B------:R-:W-:Y:S01]  /*66b0*/  S2UR UR44, SR_CTAID.Z ;  /* 0x00000000002c79c3 */ /* 0x000fe20000002700 */
[----:B------:R-:W-:Y:S01]  /*66c0*/  ULDC.64 UR4, c[0x0][0x198] ;  /* 0x0000660000047ab9 */ /* 0x000fe20000000a00 */
[----:B------:R-:W-:Y:S01]  /*66d0*/  R2UR UR40, R22 ;  /* 0x00000000162872ca */ /* 0x000fe200000e0000 */
[----:B------:R-:W-:Y:S01]  /*66e0*/  UIADD3 UR4, UP0, UR4, 0x670, URZ ;  /* 0x0000067004047890 */ /* 0x000fe2000ff1e03f */
[----:B------:R-:W-:-:S03]  /*66f0*/  UMOV UR41, URZ ;  /* 0x0000003f00297c82 */ /* 0x000fc60008000000 */
[----:B------:R-:W-:Y:S01]  /*6700*/  UIADD3.X UR5, URZ, UR5, URZ, UP0, !UPT ;  /* 0x000000053f057290 */ /* 0x000fe200087fe43f */
[----:B------:R-:W2:Y:S08]  /*6710*/  S2UR UR43, SR_CTAID.Y ;  /* 0x00000000002b79c3 */ /* 0x000eb00000002600 */
[----:B--2---:R2:W-:Y:S01]  /*6720*/  UTMASTG.4D [UR40], [UR4] ;  /* 0x00000028040073b5 */ /* 0x0045e20008018000 */
[----:B------:R0:W-:Y:S01]  /*6730*/  UTMACMDFLUSH ;  /* 0x00000000000079b7 */ /* 0x0001e20000000000 */
[----:B--2---:R-:W-:-:S04]  /*6740*/  DEPBAR.LE SB0, 0x1 ;  /* 0x000080400000791a */ /* 0x004fc80000000000 */
.L_x_54:
[----:B------:R-:W-:Y:S05]  /*6750*/  BSYNC B0 ;  /* 0x0000000000007941 */ /* 0x000fea0003800000 */
.L_x_53:
[----:B------:R-:W-:Y:S01]  /*6760*/  BAR.SYNC.DEFER_BLOCKING 0x1, 0x80 ;  /* 0x0042000000007b1d */ /* 0x000fe20000010000 */
[----:B------:R-:W-:Y:S02]  /*6770*/  F2FP.BF16.F32.PACK_AB R88, R89, R88 ;  /* 0x000000585958723e */ /* 0x000fe400000010ff */
[----:B------:R-:W-:Y:S02]  /*6780*/  F2FP.BF16.F32.PACK_AB R96, R97, R96 ;  /* 0x000000606160723e */ /* 0x000fe400000010ff */
[----:B------:R-:W-:Y:S01]  /*6790*/  F2FP.BF16.F32.PACK_AB R89, R23, R24 ;  /* 0x000000181759723e */ /* 0x000fe200000010ff */
[----:B------:R-:W-:Y:S01]  /*67a0*/  BSSY B0, `(.L_x_55) ;  /* 0x000001b000007945 */ /* 0x000fe20003800000 */
[----:B------:R-:W-:Y:S02]  /*67b0*/  F2FP.BF16.F32.PACK_AB R90, R93, R92 ;  /* 0x0000005c5d5a723e */ /* 0x000fe400000010ff */
[----:B------:R-:W-:Y:S02]  /*67c0*/  F2FP.BF16.F32.PACK_AB R91, R25, R26 ;  /* 0x0000001a195b723e */ /* 0x000fe400000010ff */
[----:B------:R-:W-:-:S02]  /*67d0*/  F2FP.BF16.F32.PACK_AB R97, R27, R28 ;  /* 0x0000001c1b61723e */ /* 0x000fc400000010ff */
[----:B------:R-:W-:Y:S02]  /*67e0*/  F2FP.BF16.F32.PACK_AB R98, R101, R100 ;  /* 0x000000646562723e */ /* 0x000fe400000010ff */
[----:B------:R-:W-:Y:S01]  /*67f0*/  F2FP.BF16.F32.PACK_AB R99, R29, R30 ;  /* 0x0000001e1d63723e */ /* 0x000fe200000010ff */
[----:B------:R2:W-:Y:S04]  /*6800*/  STSM.16.M88.4 [R3+0x1000], R12 ;  /* 0x0010000c03007844 */ /* 0x0005e80000000200 */
[----:B------:R2:W-:Y:S01]  /*6810*/  STSM.16.M88.4 [R0+0x1000], R16 ;  /* 0x0010001000007844 */ /* 0x0005e20000000200 */
[----:B------:R-:W-:Y:S01]  /*6820*/  @!PT LDS RZ, [RZ] ;  /* 0x00000000fffff984 */ /* 0x000fe20000000800 */
[----:B------:R-:W-:Y:S01]  /*6830*/  @!PT LDS RZ, [RZ] ;  /* 0x00000000fffff984 */ /* 0x000fe20000000800 */
[----:B------:R-:W-:Y:S01]  /*6840*/  @!PT LDS RZ, [RZ] ;  /* 0x00000000fffff984 */ /* 0x000fe20000000800 */
[----:B------:R-:W-:Y:S01]  /*6850*/  @!PT LDS RZ, [RZ] ;  /* 0x00000000fffff984 */ /* 0x000fe20000000800 */
[----:B------:R3:W-:Y:S06]  /*6860*/  MEMBAR.ALL.CTA ;  /* 0x0000000000007992 */ /* 0x0007ec0000008000 */
[----:B---3--:R-:W3:Y:S02]  /*6870*/  FENCE.VIEW.ASYNC.S ;  /* 0x00000000000073c6 */ /* 0x008ee40000000000 */
[----:B---3--:R-:W-:Y:S06]  /*6880*/  BAR.SYNC.DEFER_BLOCKING 0x1, 0x80 ;  /* 0x0042000000007b1d */ /* 0x008fec0000010000 */
[----:B------:R-:W-:Y:S05]  /*6890*/  @P1 BRA `(.L_x_56) ;  /* 0x00000000002c1947 */ /* 0x000fea0003800000 */
[----:B------:R-:W-:Y:S01]  /*68a0*/  S2UR UR44, SR_CTAID.Z ;  /* 0x00000000002c79c3 */ /* 0x000fe20000002700 */
[----:B------:R-:W-:Y:S01]  /*68b0*/  R2UR UR40, R22 ;  /* 0x00000000162872ca */ /* 0x000fe200000e0000 */
[----:B------:R-:W-:Y:S01]  /*68c0*/  ULDC.64 UR4, c[0x0][0x198] ;  /* 0x0000660000047ab9 */ /* 0x000fe20000000a00 */
[----:B------:R-:W-:Y:S01]  /*68d0*/  UMOV UR41, 0x20 ;  /* 0x0000002000297882 */ /* 0x000fe20000000000 */
[----:B------:R-:W-:-:S04]  /*68e0*/  UIADD3 UR4, UP0, UR4, 0x670, URZ ;  /* 0x0000067004047890 */ /* 0x000fc8000ff1e03f */
[----:B------:R-:W3:Y:S01]  /*68f0*/  S2UR UR43, SR_CTAID.Y ;  /* 0x00000000002b79c3 */ /* 0x000ee20000002600 */
[----:B------:R-:W-:-:S05]  /*6900*/  UIADD3.X UR5, URZ, UR5, URZ, UP0, !UPT ;  /* 0x000000053f057290 */ /* 0x000fca00087fe43f */
[----:B------:R-:W-:-:S09]  /*6910*/  UIADD3 UR40, UR40, 0x1000, URZ ;  /* 0x0000100028287890 */ /* 0x000fd2000fffe03f */
[----:B---3--:R3:W-:Y:S01]  /*6920*/  UTMASTG.4D [UR40], [UR4] ;  /* 0x00000028040073b5 */ /* 0x0087e20008018000 */
[----:B------:R0:W-:Y:S01]  /*6930*/  UTMACMDFLUSH ;  /* 0x00000000000079b7 */ /* 0x0001e20000000000 */
[----:B---3--:R-:W-:-:S04]  /*6940*/  DEPBAR.LE SB0, 0x1 ;  /* 0x000080400000791a */ /* 0x008fc80000000000 */
.L_x_56:
[----:B------:R-:W-:Y:S05]  /*6950*/  BSYNC B0 ;  /* 0x0000000000007941 */ /* 0x000fea0003800000 */
.L_x_55:
        /* <DEDUP_REMOVED lines=17> */
[----:B----4-:R-:W4:Y:S02]  /*6a70*/  FENCE.VIEW.ASYNC.S ;  /* 0x00000000000073c6 */ /* 0x010f240000000000 */
[----:B----4-:R-:W-:Y:S06]  /*6a80*/  BAR.SYNC.DEFER_BLOCKING 0x1, 0x80 ;  /* 0x0042000000007b1d */ /* 0x010fec0000010000 */
[----:B------:R-:W-:Y:S05]  /*6a90*/  @P1 BRA `(.L_x_58) ;  /* 0x00000000002c1947 */ /* 0x000fea0003800000 */
[----:B------:R-:W-:Y:S01]  /*6aa0*/  S2UR UR12, SR_CTAID.Z ;  /* 0x00000000000c79c3 */ /* 0x000fe20000002700 */
[----:B------:R-:W-:Y:S01]  /*6ab0*/  ULDC.64 UR4, c[0x0][0x198] ;  /* 0x0000660000047ab9 */ /* 0x000fe20000000a00 */
[----:B------:R-:W-:Y:S01]  /*6ac0*/  R2UR UR8, R22 ;  /* 0x00000000160872ca */ /* 0x000fe200000e0000 */
[----:B------:R-:W-:Y:S01]  /*6ad0*/  UIADD3 UR4, UP0, UR4, 0x670, URZ ;  /* 0x0000067004047890 */ /* 0x000fe2000ff1e03f */
[----:B------:R-:W-:Y:S01]  /*6ae0*/  UMOV UR9, 0x40 ;  /* 0x0000004000097882 */ /* 0x000fe20000000000 */
[----:B------:R-:W-:Y:S02]  /*6af0*/  UMOV UR10, UR42 ;  /* 0x0000002a000a7c82 */ /* 0x000fe40008000000 */
[----:B------:R-:W-:Y:S01]  /*6b00*/  UIADD3.X UR5, URZ, UR5, URZ, UP0, !UPT ;  /* 0x000000053f057290 */ /* 0x000fe200087fe43f */
[----:B------:R-:W4:Y:S08]  /*6b10*/  S2UR UR11, SR_CTAID.Y ;  /* 0x00000000000b79c3 */ /* 0x000f300000002600 */
[----:B----4-:R4:W-:Y:S01]  /*6b20*/  UTMASTG.4D [UR8], [UR4] ;  /* 0x00000008040073b5 */ /* 0x0109e20008018000 */
[----:B------:R0:W-:Y:S01]  /*6b30*/  UTMACMDFLUSH ;  /* 0x00000000000079b7 */ /* 0x0001e20000000000 */
[----:B----4-:R-:W-:-:S04]  /*6b40*/  DEPBAR.LE SB0, 0x1 ;  /* 0x000080400000791a */ /* 0x010fc80000000000 */
.L_x_58:
[----:B------:R-:W-:Y:S05]  /*6b50*/  BSYNC B0 ;  /* 0x0000000000007941 */ /* 0x000fea0003800000 */
.L_x_57:
        /* <DEDUP_REMOVED lines=11> */
[----:B------:R4:W-:Y:S01]  /*6c10*/  STSM.16.M88.4 [R21], R80 ;  /* 0x0000005015007844 */ /* 0x0009e20000000200 */
[----:B------:R-:W-:Y:S01]  /*6c20*/  @!PT LDS RZ, [RZ] ;  /* 0x00000000fffff984 */ /* 0x000fe20000000800 */
[----:B------:R-:W-:Y:S01]  /*6c30*/  @!PT LDS RZ, [RZ] ;  /* 0x00000000fffff984 */ /* 0x000fe20000000800 */
[----:B------:R-:W-:Y:S01]  /*6c40*/  @!PT LDS RZ, [RZ] ;  /* 0x00000000fffff984 */ /* 0x000fe20000000800 */
[----:B------:R-:W-:Y:S01]  /*6c50*/  @!PT LDS RZ, [RZ] ;  /* 0x00000000fffff984 */ /* 0x000fe20000000800 */
[----:B------:R5:W-:Y:S06]  /*6c60*/  MEMBAR.ALL.CTA ;  /* 0x0000000000007992 */ /* 0x000bec0000008000 */
[----:B-----5:R-:W5:Y:S02]  /*6c70*/  FENCE.VIEW.ASYNC.S ;  /* 0x00000000000073c6 */ /* 0x020f640000000000 */
[----:B-----5:R-:W-:Y:S06]  /*6c80*/  BAR.SYNC.DEFER_BLOCKING 0x1, 0x80 ;  /* 0x0042000000007b1d */ /* 0x020fec0000010000 */
[----:B------:R-:W-:Y:S05]  /*6c90*/  @P1 BRA `(.L_x_60) ;  /* 0x00000000002c1947 */ /* 0x000fea0003800000 */
[----:B------:R-:W-:Y:S01]  /*6ca0*/  S2UR UR44, SR_CTAID.Z ;  /* 0x00000000002c79c3 */ /* 0x000fe20000002700 */
[----:B------:R-:W-:Y:S01]  /*6cb0*/  R2UR UR40, R22 ;  /* 0x00000000162872ca */ /* 0x000fe200000e0000 */
[----:B------:R-:W-:Y:S01]  /*6cc0*/  ULDC.64 UR4, c[0x0][0x198] ;  /* 0x0000660000047ab9 */ /* 0x000fe20000000a00 */
[----:B------:R-:W-:Y:S01]  /*6cd0*/  UMOV UR41, 0x60 ;  /* 0x0000006000297882 */ /* 0x000fe20000000000 */
[----:B------:R-:W-:-:S04]  /*6ce0*/  UIADD3 UR4, UP0, UR4, 0x670, URZ ;  /* 0x0000067004047890 */ /* 0x000fc8000ff1e03f */
[----:B------:R-:W5:Y:S01]  /*6cf0*/  S2UR UR43, SR_CTAID.Y ;  /* 0x00000000002b79c3 */ /* 0x000f620000002600 */
[----:B------:R-:W-:-:S05]  /*6d00*/  UIADD3.X UR5, URZ, UR5, URZ, UP0, !UPT ;  /* 0x000000053f057290 */ /* 0x000fca00087fe43f */
[----:B------:R-:W-:-:S09]  /*6d10*/  UIADD3 UR40, UR40, 0x1000, URZ ;  /* 0x0000100028287890 */ /* 0x000fd2000fffe03f */
[----:B-----5:R1:W-:Y:S01]  /*6d20*/  UTMASTG.4D [UR40], [UR4] ;  /* 0x00000028040073b5 */ /* 0x0203e20008018000 */
[----:B------:R0:W-:Y:S01]  /*6d30*/  UTMACMDFLUSH ;  /* 0x00000000000079b7 */ /* 0x0001e20000000000 */
[----:B-1----:R-:W-:-:S04]  /*6d40*/  DEPBAR.LE SB0, 0x1 ;  /* 0x000080400000791a */ /* 0x002fc80000000000 */
.L_x_60:
[----:B------:R-:W-:Y:S05]  /*6d50*/  BSYNC B0 ;  /* 0x0000000000007941 */ /* 0x000fea0003800000 */
.L_x_59:
[----:B------:R-:W-:Y:S06]  /*6d60*/  BAR.SYNC.DEFER_BLOCKING 0x1, 0x80 ;  /* 0x0042000000007b1d */ /* 0x000fec0000010000 */
[----:B------:R-:W-:Y:S01]  /*6d70*/  BSSY B0, `(.L_x_61) ;  /* 0x0000015000007945 */ /* 0x000fe20003800000 */
[----:B------:R1:W-:Y:S04]  /*6d80*/  STSM.16.M88.4 [R3], R56 ;  /* 0x0000003803007844 */ /* 0x0003e80000000200 */
        /* <DEDUP_REMOVED lines=16> */
[----:B------:R-:W5:Y:S08]  /*6e90*/  S2UR UR11, SR_CTAID.Y ;  /* 0x00000000000b79c3 */ /* 0x000f700000002600 */
[----:B-----5:R1:W-:Y:S02]  /*6ea0*/  UTMASTG.4D [UR8], [UR4] ;  /* 0x00000008040073b5 */ /* 0x0203e40008018000 */
[----:B-1----:R0:W-:Y:S02]  /*6eb0*/  UTMACMDFLUSH ;  /* 0x00000000000079b7 */ /* 0x0021e40000000000 */
.L_x_62:
[----:B------:R-:W-:Y:S05]  /*6ec0*/  BSYNC B0 ;  /* 0x0000000000007941 */ /* 0x000fea0003800000 */
.L_x_61:
[----:B------:R-:W-:Y:S01]  /*6ed0*/  UIADD3 UR37, UR37, -0x1, URZ ;  /* 0xffffffff25257890 */ /* 0x000fe2000fffe03f */
[----:B------:R-:W-:-:S04]  /*6ee0*/  DEPBAR.LE SB0, 0x0 ;  /* 0x000080000000791a */ /* 0x000fc80000000000 */
[----:B------:R-:W-:-:S04]  /*6ef0*/  USHF.L.U32 UR4, UR37, 0x3, URZ ;  /* 0x0000000325047899 */ /* 0x000fc8000800063f */
[----:B------:R-:W-:-:S04]  /*6f00*/  ULOP3.LUT UR4, UR4, 0x8, URZ, 0xe2, !UPT ;  /* 0x0000000804047892 */ /* 0x000fc8000f8ee23f */
[----:B------:R-:W-:-:S06]  /*6f10*/  ULOP3.LUT UR4, UR4, 0x18, URZ, 0x3c, !UPT ;  /* 0x0000001804047892 */ /* 0x000fcc000f8e3c3f */
[----:B-123--:R-:W-:-:S04]  /*6f20*/  MOV R0, UR4 ;  /* 0x0000000400007c02 */ /* 0x00efc80008000f00 */
[----:B------:R-:W-:Y:S01]  /*6f30*/  SYNCS.ARRIVE.TRANS64.A1T0 RZ, [R0+UR36+0x23090], RZ ;  /* 0x023090ff00ff79a7 */ /* 0x000fe20008100024 */
[----:B------:R-:W-:Y:S05]  /*6f40*/  EXIT ;  /* 0x000000000000794d */ /* 0x000fea0003800000 */
.L_x_6:
[----:B------:R-:W-:-:S08]  /*6f50*/  UISETP.NE.AND UP0, UPT, UR5, 0x1, UPT ;  /* 0x000000010500788c */ /* 0x000fd0000bf05270 */
[----:B------:R-:W1:-:S00]  /*6f60*/  USETMAXREG.DEALLOC.CTAPOOL 0x18 ;  /* 0x00000018000079c8 */ /* 0x000e4000080e0500 */
[----:B------:R-:W-:-:S13]  /*6f70*/  PLOP3.LUT P0, PT, PT, PT, UP0, 0x80, 0x0 ;  /* 0x000000000000781c */ /* 0x000fda0003f0f008 */
[----:B------:R-:W-:Y:S05]  /*6f80*/  @P0 EXIT ;  /* 0x000000000000094d */ /* 0x000fea0003800000 */
[----:B------:R-:W2:Y:S01]  /*6f90*/  S2UR UR11, SR_CTAID.X ;  /* 0x00000000000b79c3 */ /* 0x000ea20000002500 */
[----:B------:R-:W-:Y:S01]  /*6fa0*/  ELECT P3, URZ, PT ;  /* 0x00000000003f782f */ /* 0x000fe20003860000 */
[----:B------:R-:W-:Y:S01]  /*6fb0*/  BSSY B0, `(.L_x_63) ;  /* 0x0000043000007945 */ /* 0x000fe20003800000 */
[----:B-1----:R-:W-:Y:S02]  /*6fc0*/  MOV R0, RZ ;  /* 0x000000ff00007202 */ /* 0x002fe40000000f00 */
[----:B------:R-:W-:Y:S02]  /*6fd0*/  MOV R7, RZ ;  /* 0x000000ff00077202 */ /* 0x000fe40000000f00 */
[----:B------:R-:W-:Y:S01]  /*6fe0*/  MOV R3, RZ ;  /* 0x000000ff00037202 */ /* 0x000fe20000000f00 */
[----:B------:R-:W1:Y:S08]  /*6ff0*/  S2UR UR52, SR_CTAID.Y ;  /* 0x00000000003479c3 */ /* 0x000e700000002600 */
[----:B------:R-:W3:Y:S01]  /*7000*/  S2UR UR53, SR_CTAID.Z ;  /* 0x00000000003579c3 */ /* 0x000ee20000002700 */
[----:B--2---:R-:W-:Y:S01]  /*7010*/  USHF.L.U32 UR11, UR11, 0x7, URZ ;  /* 0x000000070b0b7899 */ /* 0x004fe2000800063f */
[----:B------:R-:W-:Y:S11]  /*7020*/  @!P3 BRA `(.L_x_64) ;  /* 0x0000000000ecb947 */ /* 0x000ff60003800000 */
[----:B------:R-:W2:Y:S01]  /*7030*/  S2R R3, SR_CgaCtaId ;  /* 0x0000000000037919 */ /* 0x000ea20000008800 */
[----:B------:R-:W-:Y:S02]  /*7040*/  MOV R2, 0x400 ;  /* 0x0000040000027802 */ /* 0x000fe40000000f00 */
[----:B------:R-:W-:Y:S02]  /*7050*/  MOV R4, 0x1 ;  /* 0x0000000100047802 */ /* 0x000fe40000000f00 */
[----:B--2---:R-:W-:Y:S02]  /*7060*/  LEA R3, R3, R2, 0x18 ;  /* 0x0000000203037211 */ /* 0x004fe400078ec0ff */
[----:B------:R-:W-:-:S04]  /*7070*/  SHF.L.U32 R2, R4, 0x1f, RZ ;  /* 0x0000001f04027819 */ /* 0x000fc800000006ff */
[----:B------:R-:W2:Y:S02]  /*7080*/  SYNCS.PHASECHK.TRANS64.TRYWAIT P0, [R3+URZ+0x23060], R2 ;  /* 0x02306002030075a7 */ /* 0x000ea4000800017f */
[----:B--2---:R-:W-:Y:S05]  /*7090*/  @!P0 BRA `(.L_x_65) ;  /* 0x0000001800f88947 */ /* 0x004fea0003800000 */
.L_x_101:
[----:B------:R-:W-:Y:S01]  /*70a0*/  ULOP3.LUT UR5, UR4, 0x2, URZ, 0xfc, !UPT ;  /* 0x0000000204057892 */ /* 0x000fe2000f8efc3f */
[----:B--2---:R-:W-:-:S03]  /*70b0*/  @P2 MOV R2, 0x5000 ;  /* 0x0000500000022802 */ /* 0x004fc60000000f00 */
[----:B------:R-:W-:Y:S01]  /*70c0*/  UPRMT UR5, UR5, 0x9910, URZ ;  /* 0x0000991005057896 */ /* 0x000fe2000800003f */
[----:B------:R2:W-:Y:S03]  /*70d0*/  @P2 SYNCS.ARRIVE.TRANS64 RZ, [R3+URZ+0x23050], R2 ;  /* 0x0230500203ff29a7 */ /* 0x0005e6000800003f */
[----:B------:R-:W-:-:S06]  /*70e0*/  UISETP.NE.AND UP0, UPT, UR5, 0x2, UPT ;  /* 0x000000020500788c */ /* 0x000fcc000bf05270 */
[----:B------:R-:W-:-:S13]  /*70f0*/  PLOP3.LUT P0, PT, PT, PT, UP0, 0x80, 0x0 ;  /* 0x000000000000781c */ /* 0x000fda0003f0f008 */
[----:B--2---:R-:W-:Y:S05]  /*7100*/  @P0 BRA `(.L_x_66) ;  /* 0x0000000000040947 */ /* 0x004fea0003800000 */
[----:B-1-3--:R-:W-:Y:S01]  /*7110*/  BPT.TRAP 0x1 ;  /* 0x000000040000795c */ /* 0x00afe20000300000 */
.L_x_66:
[----:B------:R-:W-:-:S04]  /*7120*/  LOP3.LUT P0, RZ, R6, 0x1f, RZ, 0xc0, !PT ;  /* 0x0000001f06ff7812 */ /* 0x000fc8000780c0ff */
[----:B------:R-:W-:-:S13]  /*7130*/  PLOP3.LUT P0, PT, P0, P2, PT, 0x2a, 0x0 ;  /* 0x000000000000781c */ /* 0x000fda0000704572 */
[----:B------:R-:W-:Y:S05]  /*7140*/  @P0 BRA `(.L_x_67) ;  /* 0x0000000000040947 */ /* 0x000fea0003800000 */
[----:B-1-3--:R-:W-:Y:S01]  /*7150*/  BPT.TRAP 0x1 ;  /* 0x000000040000795c */ /* 0x00afe20000300000 */
.L_x_67:
[----:B------:R-:W-:Y:S01]  /*7160*/  R2UR UR8, R3 ;  /* 0x00000000030872ca */ /* 0x000fe200000e0000 */
[----:B------:R-:W-:Y:S01]  /*7170*/  ULDC.64 UR6, c[0x0][0x198] ;  /* 0x0000660000067ab9 */ /* 0x000fe20000000a00 */
[----:B------:R-:W-:Y:S01]  /*7180*/  UMOV UR14, 0x0 ;  /* 0x00000000000e7882 */ /* 0x000fe20000000000 */
[----:B------:R-:W-:Y:S01]  /*7190*/  UIADD3 UR6, UP0, UR6, 0xf0, URZ ;  /* 0x000000f006067890 */ /* 0x000fe2000ff1e03f */
[----:B------:R-:W-:Y:S01]  /*71a0*/  MOV R7, 0x40 ;  /* 0x0000004000077802 */ /* 0x000fe20000000f00 */
[----:B------:R-:W-:Y:S01]  /*71b0*/  UMOV UR15, 0x10000000 ;  /* 0x10000000000f7882 */ /* 0x000fe20000000000 */
[----:B------:R-:W-:Y:S01]  /*71c0*/  UMOV UR10, URZ ;  /* 0x0000003f000a7c82 */ /* 0x000fe20008000000 */
[----:B------:R-:W-:Y:S01]  /*71d0*/  UIADD3.X UR7, URZ, UR7, URZ, UP0, !UPT ;  /* 0x000000073f077290 */ /* 0x000fe200087fe43f */
[----:B------:R-:W-:Y:S01]  /*71e0*/  MOV R3, 0x1 ;  /* 0x0000000100037802 */ /* 0x000fe20000000f00 */
[----:B-1----:R-:W-:Y:S01]  /*71f0*/  UMOV UR12, UR52 ;  /* 0x00000034000c7c82 */ /* 0x002fe20008000000 */
[----:B---3--:R-:W-:Y:S01]  /*7200*/  UMOV UR13, UR53 ;  /* 0x00000035000d7c82 */ /* 0x008fe20008000000 */
[----:B------:R-:W-:Y:S01]  /*7210*/  UMOV UR34, 0x20 ;  /* 0x0000002000227882 */ /* 0x000fe20000000000 */
[----:B------:R-:W-:Y:S01]  /*7220*/  UMOV UR35, UR11 ;  /* 0x0000000b00237c82 */ /* 0x000fe20008000000 */
[----:B------:R-:W-:-:S02]  /*7230*/  UIADD3 UR9, UR8, 0x23050, URZ ;  /* 0x0002305008097890 */ /* 0x000fc4000fffe03f */
[----:B------:R-:W-:Y:S02]  /*7240*/  UIADD3 UR32, UR8, 0x1000, URZ ;  /* 0x0000100008207890 */ /* 0x000fe4000fffe03f */
[----:B------:R-:W-:Y:S02]  /*7250*/  UIADD3 UR24, UR8, 0x2000, URZ ;  /* 0x0000200008187890 */ /* 0x000fe4000fffe03f */
[----:B------:R-:W-:Y:S02]  /*7260*/  UIADD3 UR16, UR8, 0x3000, URZ ;  /* 0x0000300008107890 */ /* 0x000fe4000fffe03f */
[----:B------:R-:W-:Y:S02]  /*7270*/  UIADD3 UR48, UR8, 0x4000, URZ ;  /* 0x0000400008307890 */ /* 0x000fe4000fffe03f */
[----:B------:R2:W-:Y:S01]  /*7280*/  UTMALDG.4D [UR8], [UR6], desc[UR14] ;  /* 0x00000e08060075b4 */ /* 0x0005e20008019000 */
[----:B------:R-:W-:Y:S01]  /*7290*/  UMOV UR36, UR52 ;  /* 0x0000003400247c82 */ /* 0x000fe20008000000 */
[----:B------:R-:W-:Y:S01]  /*72a0*/  UMOV UR37, UR53 ;  /* 0x0000003500257c82 */ /* 0x000fe20008000000 */
[----:B------:R-:W-:Y:S01]  /*72b0*/  UMOV UR33, UR9 ;  /* 0x0000000900217c82 */ /* 0x000fe20008000000 */
[----:B------:R-:W-:Y:S01]  /*72c0*/  UMOV UR26, 0x40 ;  /* 0x00000040001a7882 */ /* 0x000fe20000000000 */
[----:B------:R-:W-:Y:S01]  /*72d0*/  UMOV UR27, UR11 ;  /* 0x0000000b001b7c82 */ /* 0x000fe20008000000 */
[----:B------:R-:W-:Y:S01]  /*72e0*/  UMOV UR28, UR52 ;  /* 0x00000034001c7c82 */ /* 0x000fe20008000000 */
[----:B------:R-:W-:Y:S01]  /*72f0*/  UMOV UR29, UR53 ;  /* 0x00000035001d7c82 */ /* 0x000fe20008000000 */
[----:B------:R-:W-:Y:S01]  /*7300*/  UMOV UR25, UR9 ;  /* 0x0000000900197c82 */ /* 0x000fe20008000000 */
[----:B------:R-:W-:Y:S01]  /*7310*/  UMOV UR18, 0x60 ;  /* 0x0000006000127882 */ /* 0x000fe20000000000 */
[----:B------:R-:W-:Y:S01]  /*7320*/  UMOV UR19, UR11 ;  /* 0x0000000b00137c82 */ /* 0x000fe20008000000 */
[----:B------:R-:W-:Y:S01]  /*7330*/  UMOV UR20, UR52 ;  /* 0x0000003400147c82 */ /* 0x000fe20008000000 */
[----:B------:R2:W-:Y:S01]  /*7340*/  UTMALDG.4D [UR32], [UR6], desc[UR14] ;  /* 0x00000e20060075b4 */ /* 0x0005e20008019000 */
[----:B------:R-:W-:Y:S01]  /*7350*/  UMOV UR21, UR53 ;  /* 0x0000003500157c82 */ /* 0x000fe20008000000 */
[----:B------:R-:W-:Y:S01]  /*7360*/  UMOV UR17, UR9 ;  /* 0x0000000900117c82 */ /* 0x000fe20008000000 */
[----:B------:R-:W-:Y:S01]  /*7370*/  UMOV UR50, 0x80 ;  /* 0x0000008000327882 */ /* 0x000fe20000000000 */
[----:B------:R-:W-:Y:S01]  /*7380*/  UMOV UR51, UR11 ;  /* 0x0000000b00337c82 */ /* 0x000fe20008000000 */
[----:B------:R-:W-:Y:S01]  /*7390*/  UMOV UR49, UR9 ;  /* 0x0000000900317c82 */ /* 0x000fe20008000000 */
[----:B------:R2:W-:Y:S01]  /*73a0*/  UTMALDG.4D [UR24], [UR6], desc[UR14] ;  /* 0x00000e18060075b4 */ /* 0x0005e20008019000 */
[----:B------:R2:W-:Y:S01]  /*73b0*/  UTMALDG.4D [UR16], [UR6], desc[UR14] ;  /* 0x00000e10060075b4 */ /* 0x0005e20008019000 */
[----:B------:R2:W-:Y:S02]  /*73c0*/  UTMALDG.4D [UR48], [UR6], desc[UR14] ;  /* 0x00000e30060075b4 */ /* 0x0005e40008019000 */
[----:B--2---:R-:W-:Y:S01]  /*73d0*/  NOP ;  /* 0x0000000000007918 */ /* 0x004fe20000000000 */
.L_x_64:
[----:B-1-3--:R-:W-:Y:S05]  /*73e0*/  BSYNC B0 ;  /* 0x0000000000007941 */ /* 0x00afea0003800000 */
.L_x_63:
[----:B------:R-:W1:Y:S01]  /*73f0*/  LDC R2, c[0x0][0x28c] ;  /* 0x0000a300ff027b82 */ /* 0x000e620000000800 */
[----:B------:R-:W-:Y:S01]  /*7400*/  BSSY B0, `(.L_x_68) ;  /* 0x000003f000007945 */ /* 0x000fe20003800000 */
[----:B-1----:R-:W-:-:S13]  /*7410*/  ISETP.GT.AND P4, PT, R2, RZ, P3 ;  /* 0x000000ff0200720c */ /* 0x002fda0001f84270 */
[----:B------:R-:W-:Y:S05]  /*7420*/  @!P4 BRA `(.L_x_69) ;  /* 0x0000000000f0c947 */ /* 0x000fea0003800000 */
[----:B------:R-:W1:Y:S01]  /*7430*/  S2R R5, SR_CgaCtaId ;  /* 0x0000000000057919 */ /* 0x000e620000008800 */
[----:B------:R-:W-:-:S04]  /*7440*/  MOV R0, 0x400 ;  /* 0x0000040000007802 */ /* 0x000fc80000000f00 */
[----:B-1----:R-:W-:Y:S02]  /*7450*/  LEA R0, R5, R0, 0x18 ;  /* 0x0000000005007211 */ /* 0x002fe400078ec0ff */
[----:B------:R-:W-:-:S04]  /*7460*/  MOV R5, 0x1 ;  /* 0x0000000100057802 */ /* 0x000fc80000000f00 */
[----:B------:R-:W-:-:S04]  /*7470*/  SHF.L.U32 R5, R5, 0x1f, RZ ;  /* 0x0000001f05057819 */ /* 0x000fc800000006ff */
[----:B------:R-:W1:Y:S02]  /*7480*/  SYNCS.PHASECHK.TRANS64.TRYWAIT P0, [R0+URZ+0x23028], R5 ;  /* 0x02302805000075a7 */ /* 0x000e64000800017f */
[----:B-1----:R-:W-:Y:S05]  /*7490*/  @!P0 BRA `(.L_x_70) ;  /* 0x00000018000c8947 */ /* 0x002fea0003800000 */
.L_x_102:
[----:B------:R-:W-:Y:S01]  /*74a0*/  ULOP3.LUT UR5, UR4, 0x2, URZ, 0xfc, !UPT ;  /* 0x0000000204057892 */ /* 0x000fe2000f8efc3f */
[----:B-1----:R-:W-:-:S03]  /*74b0*/  @P2 MOV R5, 0x5000 ;  /* 0x0000500000052802 */ /* 0x002fc60000000f00 */
[----:B------:R-:W-:Y:S01]  /*74c0*/  UPRMT UR5, UR5, 0x9910, URZ ;  /* 0x0000991005057896 */ /* 0x000fe2000800003f */
[----:B------:R1:W-:Y:S03]  /*74d0*/  @P2 SYNCS.ARRIVE.TRANS64 RZ, [R0+URZ+0x23000], R5 ;  /* 0x0230000500ff29a7 */ /* 0x0003e6000800003f */
[----:B------:R-:W-:-:S06]  /*74e0*/  UISETP.NE.AND UP0, UPT, UR5, 0x2, UPT ;  /* 0x000000020500788c */ /* 0x000fcc000bf05270 */
[----:B------:R-:W-:-:S13]  /*74f0*/  PLOP3.LUT P0, PT, PT, PT, UP0, 0x80, 0x0 ;  /* 0x000000000000781c */ /* 0x000fda0003f0f008 */
[----:B-1----:R-:W-:Y:S05]  /*7500*/  @P0 BRA `(.L_x_71) ;  /* 0x0000000000040947 */ /* 0x002fea0003800000 */
[----:B------:R-:W-:Y:S01]  /*7510*/  BPT.TRAP 0x1 ;  /* 0x000000040000795c */ /* 0x000fe20000300000 */
.L_x_71:
[----:B------:R-:W-:-:S04]  /*7520*/  LOP3.LUT P0, RZ, R6, 0x1f, RZ, 0xc0, !PT ;  /* 0x0000001f06ff7812 */ /* 0x000fc8000780c0ff */
[----:B------:R-:W-:-:S13]  /*7530*/  PLOP3.LUT P0, PT, P0, P2, PT, 0x2a, 0x0 ;  /* 0x000000000000781c */ /* 0x000fda0000704572 */
[----:B------:R-:W-:Y:S05]  /*7540*/  @P0 BRA `(.L_x_72) ;  /* 0x0000000000040947 */ /* 0x000fea0003800000 */
[----:B------:R-:W-:Y:S01]  /*7550*/  BPT.TRAP 0x1 ;  /* 0x000000040000795c */ /* 0x000fe20000300000 */
.L_x_72:
[----:B------:R-:W-:Y:S01]  /*7560*/  R2UR UR16, R0 ;  /* 0x00000000001072ca */ /* 0x000fe200000e0000 */
[----:B------:R-:W-:Y:S01]  /*7570*/  ULDC.64 UR6, c[0x0][0x198] ;  /* 0x0000660000067ab9 */ /* 0x000fe20000000a00 */
[----:B------:R-:W-:Y:S01]  /*7580*/  UMOV UR51, URZ ;  /* 0x0000003f00337c82 */ /* 0x000fe20008000000 */
[----:B------:R-:W-:Y:S01]  /*7590*/  UIADD3 UR6, UP0, UR6, 0x1f0, URZ ;  /* 0x000001f006067890 */ /* 0x000fe2000ff1e03f */
[----:B------:R-:W-:Y:S01]  /*75a0*/  MOV R0, 0x1 ;  /* 0x0000000100007802 */ /* 0x000fe20000000f00 */
[----:B------:R-:W-:Y:S01]  /*75b0*/  UMOV UR8, 0x0 ;  /* 0x0000000000087882 */ /* 0x000fe20000000000 */
[----:B------:R-:W-:Y:S01]  /*75c0*/  UMOV UR9, 0x10000000 ;  /* 0x1000000000097882 */ /* 0x000fe20000000000 */
[----:B------:R-:W-:Y:S01]  /*75d0*/  UIADD3.X UR7, URZ, UR7, URZ, UP0, !UPT ;  /* 0x000000073f077290 */ /* 0x000fe200087fe43f */
[----:B------:R-:W-:Y:S01]  /*75e0*/  UMOV UR50, URZ ;  /* 0x0000003f00327c82 */ /* 0x000fe20008000000 */
[----:B------:R-:W-:Y:S01]  /*75f0*/  UMOV UR42, 0x20 ;  /* 0x00000020002a7882 */ /* 0x000fe20000000000 */
[----:B------:R-:W-:Y:S01]  /*7600*/  UMOV UR44, UR52 ;  /* 0x00000034002c7c82 */ /* 0x000fe20008000000 */
[----:B------:R-:W-:-:S02]  /*7610*/  UMOV UR45, UR53 ;  /* 0x00000035002d7c82 */ /* 0x000fc40008000000 */
[----:B------:R-:W-:Y:S02]  /*7620*/  UIADD3 UR48, UR16, 0xa000, URZ ;  /* 0x0000a00010307890 */ /* 0x000fe4000fffe03f */
[----:B------:R-:W-:Y:S02]  /*7630*/  UIADD3 UR49, UR16, 0x23000, URZ ;  /* 0x0002300010317890 */ /* 0x000fe4000fffe03f */
[----:B------:R-:W-:Y:S02]  /*7640*/  UIADD3 UR40, UR16, 0xb000, URZ ;  /* 0x0000b00010287890 */ /* 0x000fe4000fffe03f */
[----:B------:R-:W-:Y:S02]  /*7650*/  UIADD3 UR32, UR16, 0xc000, URZ ;  /* 0x0000c00010207890 */ /* 0x000fe4000fffe03f */
[----:B------:R-:W-:Y:S02]  /*7660*/  UIADD3 UR24, UR16, 0xd000, URZ ;  /* 0x0000d00010187890 */ /* 0x000fe4000fffe03f */
[----:B------:R-:W-:Y:S01]  /*7670*/  UIADD3 UR16, UR16, 0xe000, URZ ;  /* 0x0000e00010107890 */ /* 0x000fe2000fffe03f */
[----:B------:R1:W-:Y:S01]  /*7680*/  UTMALDG.4D [UR48], [UR6], desc[UR8] ;  /* 0x00000830060075b4 */ /* 0x0003e20008019000 */
        /* <DEDUP_REMOVED lines=18> */
[----:B------:R1:W-:Y:S01]  /*77b0*/  UTMALDG.4D [UR32], [UR6], desc[UR8] ;  /* 0x00000820060075b4 */ /* 0x0003e20008019000 */
[----:B------:R1:W-:Y:S01]  /*77c0*/  UTMALDG.4D [UR24], [UR6], desc[UR8] ;  /* 0x00000818060075b4 */ /* 0x0003e20008019000 */
[----:B------:R1:W-:Y:S02]  /*77d0*/  UTMALDG.4D [UR16], [UR6], desc[UR8] ;  /* 0x00000810060075b4 */ /* 0x0003e40008019000 */
[----:B-1----:R-:W-:Y:S01]  /*77e0*/  NOP ;  /* 0x0000000000007918 */ /* 0x002fe20000000000 */
.L_x_69:
[----:B------:R-:W-:Y:S05]  /*77f0*/  BSYNC B0 ;  /* 0x0000000000007941 */ /* 0x000fea0003800000 */
.L_x_68:
[----:B------:R-:W-:Y:S04]  /*7800*/  BSSY B0, `(.L_x_73) ;  /* 0x0000041000007945 */ /* 0x000fe80003800000 */
[----:B------:R-:W-:Y:S05]  /*7810*/  @!P3 BRA `(.L_x_74) ;  /* 0x0000000000fcb947 */ /* 0x000fea0003800000 */
[----:B------:R-:W1:Y:S01]  /*7820*/  S2R R5, SR_CgaCtaId ;  /* 0x0000000000057919 */ /* 0x000e620000008800 */
[----:B------:R-:W-:-:S04]  /*7830*/  MOV R4, 0x400 ;  /* 0x0000040000047802 */ /* 0x000fc80000000f00 */
[----:B-1----:R-:W-:Y:S02]  /*7840*/  LEA R8, R5, R4, 0x18 ;  /* 0x0000000405087211 */ /* 0x002fe400078ec0ff */
[----:B------:R-:W-:Y:S02]  /*7850*/  MOV R5, 0x1 ;  /* 0x0000000100057802 */ /* 0x000fe40000000f00 */
[----:B------:R-:W-:Y:S02]  /*7860*/  LEA R4, R3, R8, 0x3 ;  /* 0x0000000803047211 */ /* 0x000fe400078e18ff */
[----:B------:R-:W-:-:S04]  /*7870*/  SHF.L.U32 R5, R5, 0x1f, RZ ;  /* 0x0000001f05057819 */ /* 0x000fc800000006ff */
[----:B------:R-:W1:Y:S02]  /*7880*/  SYNCS.PHASECHK.TRANS64.TRYWAIT P0, [R4+URZ+0x23060], R5 ;  /* 0x02306005040075a7 */ /* 0x000e64000800017f */
[----:B-1----:R-:W-:Y:S05]  /*7890*/  @!P0 BRA `(.L_x_75) ;  /* 0x0000001400208947 */ /* 0x002fea0003800000 */
.L_x_103:
        /* <DEDUP_REMOVED lines=8> */
.L_x_76:
[----:B------:R-:W-:-:S04]  /*7920*/  LOP3.LUT P0, RZ, R6, 0x1f, RZ, 0xc0, !PT ;  /* 0x0000001f06ff7812 */ /* 0x000fc8000780c0ff */
[----:B------:R-:W-:-:S13]  /*7930*/  PLOP3.LUT P0, PT, P0, P2, PT, 0x2a, 0x0 ;  /* 0x000000000000781c */ /* 0x000fda0000704572 */
[----:B------:R-:W-:Y:S05]  /*7940*/  @P0 BRA `(.L_x_77) ;  /* 0x0000000000040947 */ /* 0x000fea0003800000 */
[----:B------:R-:W-:Y:S01]  /*7950*/  BPT.TRAP 0x1 ;  /* 0x000000040000795c */ /* 0x000fe20000300000 */
.L_x_77:
[----:B------:R-:W-:Y:S01]  /*7960*/  R2UR UR40, R3 ;  /* 0x00000000032872ca */ /* 0x000fe200000e0000 */
[----:B------:R-:W-:Y:S01]  /*7970*/  ULDC.64 UR6, c[0x0][0x198] ;  /* 0x0000660000067ab9 */ /* 0x000fe20000000a00 */
[----:B------:R-:W-:Y:S01]  /*7980*/  R2UR UR5, R8 ;  /* 0x00000000080572ca */ /* 0x000fe200000e0000 */
[----:B------:R-:W-:Y:S01]  /*7990*/  UIADD3 UR6, UP0, UR6, 0xf0, URZ ;  /* 0x000000f006067890 */ /* 0x000fe2000ff1e03f */
[----:B------:R-:W-:Y:S01]  /*79a0*/  R2UR UR43, R7 ;  /* 0x00000000072b72ca */ /* 0x000fe200000e0000 */
[----:B------:R-:W-:Y:S01]  /*79b0*/  UMOV UR8, 0x0 ;  /* 0x0000000000087882 */ /* 0x000fe20000000000 */
[----:B------:R-:W-:Y:S01]  /*79c0*/  R2UR UR41, R4 ;  /* 0x00000000042972ca */ /* 0x000fe200000e0000 */
[----:B------:R-:W-:Y:S01]  /*79d0*/  UIADD3.X UR7, URZ, UR7, URZ, UP0, !UPT ;  /* 0x000000073f077290 */ /* 0x000fe200087fe43f */
[----:B------:R-:W-:Y:S01]  /*79e0*/  UMOV UR9, 0x10000000 ;  /* 0x1000000000097882 */ /* 0x000fe20000000000 */
[----:B------:R-:W-:Y:S01]  /*79f0*/  UMOV UR42, URZ ;  /* 0x0000003f002a7c82 */ /* 0x000fe20008000000 */
[----:B------:R-:W-:Y:S01]  /*7a00*/  UMOV UR44, UR52 ;  /* 0x00000034002c7c82 */ /* 0x000fe20008000000 */
[----:B------:R-:W-:Y:S01]  /*7a10*/  UMOV UR45, UR53 ;  /* 0x00000035002d7c82 */ /* 0x000fe20008000000 */
[----:B------:R-:W-:Y:S01]  /*7a20*/  UMOV UR34, 0x20 ;  /* 0x0000002000227882 */ /* 0x000fe20000000000 */
[----:B------:R-:W-:-:S02]  /*7a30*/  UMOV UR36, UR52 ;  /* 0x0000003400247c82 */ /* 0x000fc40008000000 */
[----:B------:R-:W-:Y:S02]  /*7a40*/  UIMAD UR40, UR40, 0x5000, UR5 ;  /* 0x00005000282878a4 */ /* 0x000fe4000f8e0205 */
[----:B------:R-:W-:Y:S02]  /*7a50*/  UIADD3 UR43, UR11, UR43, URZ ;  /* 0x0000002b0b2b7290 */ /* 0x000fe4000fffe03f */
[----:B------:R-:W-:Y:S02]  /*7a60*/  UIADD3 UR41, UR41, 0x23050, URZ ;  /* 0x0002305029297890 */ /* 0x000fe4000fffe03f */
[----:B------:R-:W-:Y:S02]  /*7a70*/  UIADD3 UR32, UR40, 0x1000, URZ ;  /* 0x0000100028207890 */ /* 0x000fe4000fffe03f */
[----:B------:R-:W-:Y:S02]  /*7a80*/  UIADD3 UR24, UR40, 0x2000, URZ ;  /* 0x0000200028187890 */ /* 0x000fe4000fffe03f */
[----:B------:R-:W-:-:S02]  /*7a90*/  UIADD3 UR16, UR40, 0x3000, URZ ;  /* 0x0000300028107890 */ /* 0x000fc4000fffe03f */
        /* <DEDUP_REMOVED lines=22> */
[----:B-1----:R-:W-:Y:S01]  /*7c00*/  NOP ;  /* 0x0000000000007918 */ /* 0x002fe20000000000 */
.L_x_74:
[----:B------:R-:W-:Y:S05]  /*7c10*/  BSYNC B0 ;  /* 0x0000000000007941 */ /* 0x000fea0003800000 */
.L_x_73:
[----:B------:R-:W-:Y:S01]  /*7c20*/  BSSY B0, `(.L_x_78) ;  /* 0x0000043000007945 */ /* 0x000fe20003800000 */
[----:B------:R-:W-:-:S03]  /*7c30*/  MOV R8, RZ ;  /* 0x000000ff00087202 */ /* 0x000fc60000000f00 */
        /* <DEDUP_REMOVED lines=9> */
.L_x_104:
        /* <DEDUP_REMOVED lines=8> */
.L_x_81:
[----:B------:R-:W-:-:S04]  /*7d50*/  LOP3.LUT P0, RZ, R6, 0x1f, RZ, 0xc0, !PT ;  /* 0x0000001f06ff7812 */ /* 0x000fc8000780c0ff */
[----:B------:R-:W-:-:S13]  /*7d60*/  PLOP3.LUT P0, PT, P0, P2, PT, 0x2a, 0x0 ;  /* 0x000000000000781c */ /* 0x000fda0000704572 */
[----:B------:R-:W-:Y:S05]  /*7d70*/  @P0 BRA `(.L_x_82) ;  /* 0x0000000000040947 */ /* 0x000fea0003800000 */
[----:B------:R-:W-:Y:S01]  /*7d80*/  BPT.TRAP 0x1 ;  /* 0x000000040000795c */ /* 0x000fe20000300000 */
.L_x_82:
[C---:B------:R-:W-:Y:S01]  /*7d90*/  IMAD R5, R0.reuse, 0x5000, R5 ;  /* 0x0000500000057824 */ /* 0x040fe200078e0205 */
[----:B------:R-:W-:Y:S01]  /*7da0*/  R2UR UR41, R3 ;  /* 0x00000000032972ca */ /* 0x000fe200000e0000 */
[----:B------:R-:W-:Y:S01]  /*7db0*/  ULDC.64 UR6, c[0x0][0x198] ;  /* 0x0000660000067ab9 */ /* 0x000fe20000000a00 */
[----:B------:R-:W-:Y:S01]  /*7dc0*/  UMOV UR43, URZ ;  /* 0x0000003f002b7c82 */ /* 0x000fe20008000000 */
[----:B------:R-:W-:Y:S01]  /*7dd0*/  UIADD3 UR6, UP0, UR6, 0x2f0, URZ ;  /* 0x000002f006067890 */ /* 0x000fe2000ff1e03f */
[----:B------:R-:W-:Y:S01]  /*7de0*/  R2UR UR48, R5 ;  /* 0x00000000053072ca */ /* 0x000fe200000e0000 */
[----:B------:R-:W-:Y:S01]  /*7df0*/  UMOV UR8, 0x0 ;  /* 0x0000000000087882 */ /* 0x000fe20000000000 */
[----:B------:R-:W-:Y:S01]  /*7e00*/  UMOV UR9, 0x10000000 ;  /* 0x1000000000097882 */ /* 0x000fe20000000000 */
[----:B------:R-:W-:Y:S01]  /*7e10*/  UIADD3.X UR7, URZ, UR7, URZ, UP0, !UPT ;  /* 0x000000073f077290 */ /* 0x000fe200087fe43f */
[----:B------:R-:W-:Y:S01]  /*7e20*/  IADD3 R0, R0, 0x1, RZ ;  /* 0x0000000100007810 */ /* 0x000fe20007ffe0ff */
[----:B------:R-:W-:Y:S01]  /*7e30*/  UMOV UR42, URZ ;  /* 0x0000003f002a7c82 */ /* 0x000fe20008000000 */
[----:B------:R-:W-:Y:S01]  /*7e40*/  UMOV UR44, UR52 ;  /* 0x00000034002c7c82 */ /* 0x000fe20008000000 */
[----:B------:R-:W-:Y:S01]  /*7e50*/  UMOV UR45, UR53 ;  /* 0x00000035002d7c82 */ /* 0x000fe20008000000 */
[----:B------:R-:W-:Y:S01]  /*7e60*/  UMOV UR34, 0x20 ;  /* 0x0000002000227882 */ /* 0x000fe20000000000 */
[----:B------:R-:W-:Y:S01]  /*7e70*/  UIADD3 UR41, UR41, 0x23000, URZ ;  /* 0x0002300029297890 */ /* 0x000fe2000fffe03f */
[----:B------:R-:W-:Y:S01]  /*7e80*/  MOV R8, 0x1 ;  /* 0x0000000100087802 */ /* 0x000fe20000000f00 */
[----:B------:R-:W-:Y:S01]  /*7e90*/  UMOV UR36, UR52 ;  /* 0x0000003400247c82 */ /* 0x000fe20008000000 */
[----:B------:R-:W-:Y:S01]  /*7ea0*/  UMOV UR37, UR53 ;  /* 0x0000003500257c82 */ /* 0x000fe20008000000 */
[----:B------:R-:W-:-:S02]  /*7eb0*/  UIADD3 UR40, UR48, 0xa000, URZ ;  /* 0x0000a00030287890 */ /* 0x000fc4000fffe03f */
        /* <DEDUP_REMOVED lines=25> */
.L_x_79:
[----:B------:R-:W-:Y:S05]  /*8050*/  BSYNC B0 ;  /* 0x0000000000007941 */ /* 0x000fea0003800000 */
.L_x_78:
[----:B------:R-:W-:-:S13]  /*8060*/  ISETP.GE.AND P0, PT, R2, 0x41, PT ;  /* 0x000000410200780c */ /* 0x000fda0003f06270 */
[----:B------:R-:W-:Y:S05]  /*8070*/  @!P0 EXIT ;  /* 0x000000000000894d */ /* 0x000fea0003800000 */
[----:B------:R-:W-:Y:S01]  /*8080*/  IADD3 R2, R2, 0x3f, RZ ;  /* 0x0000003f02027810 */ /* 0x000fe20007ffe0ff */
[----:B------:R-:W-:Y:S01]  /*8090*/  BSSY B0, `(.L_x_83) ;  /* 0x0000093000007945 */ /* 0x000fe20003800000 */
[----:B------:R-:W-:Y:S02]  /*80a0*/  LOP3.LUT P0, RZ, R6, 0x1f, RZ, 0xc0, !PT ;  /* 0x0000001f06ff7812 */ /* 0x000fe4000780c0ff */
[----:B------:R-:W-:Y:S02]  /*80b0*/  SHF.R.S32.HI R3, RZ, 0x1f, R2 ;  /* 0x0000001fff037819 */ /* 0x000fe40000011402 */
[----:B------:R-:W-:Y:S02]  /*80c0*/  PLOP3.LUT P0, PT, P0, P2, PT, 0x2a, 0x0 ;  /* 0x000000000000781c */ /* 0x000fe40000704572 */
[----:B------:R-:W-:Y:S02]  /*80d0*/  LEA.HI R3, R3, R2, RZ, 0x6 ;  /* 0x0000000203037211 */ /* 0x000fe400078f30ff */
[----:B------:R-:W-:-:S02]  /*80e0*/  MOV R2, UR4 ;  /* 0x0000000400027c02 */ /* 0x000fc40008000f00 */
[----:B------:R-:W-:Y:S02]  /*80f0*/  SHF.R.S32.HI R3, RZ, 0x6, R3 ;  /* 0x00000006ff037819 */ /* 0x000fe40000011403 */
[----:B------:R-:W-:Y:S02]  /*8100*/  LOP3.LUT R2, R2, 0x2, RZ, 0xfc, !PT ;  /* 0x0000000202027812 */ /* 0x000fe400078efcff */
[----:B------:R-:W-:Y:S02]  /*8110*/  SHF.L.U32 R4, R3, 0x1, RZ ;  /* 0x0000000103047819 */ /* 0x000fe400000006ff */
[----:B------:R-:W-:-:S07]  /*8120*/  MOV R3, 0x1 ;  /* 0x0000000100037802 */ /* 0x000fce0000000f00 */
.L_x_94:
[----:B------:R-:W-:Y:S04]  /*8130*/  BSSY B1, `(.L_x_84) ;  /* 0x0000041000017945 */ /* 0x000fe80003800000 */
[----:B------:R-:W-:Y:S05]  /*8140*/  @!P3 BRA `(.L_x_85) ;  /* 0x0000000000fcb947 */ /* 0x000fea0003800000 */
[----:B------:R-:W1:Y:S01]  /*8150*/  S2R R6, SR_CgaCtaId ;  /* 0x0000000000067919 */ /* 0x000e620000008800 */
[----:B------:R-:W-:-:S04]  /*8160*/  MOV R5, 0x400 ;  /* 0x0000040000057802 */ /* 0x000fc80000000f00 */
[----:B-1----:R-:W-:Y:S02]  /*8170*/  LEA R7, R6, R5, 0x18 ;  /* 0x0000000506077211 */ /* 0x002fe400078ec0ff */
[----:B------:R-:W-:Y:S02]  /*8180*/  SHF.L.U32 R5, R3, 0x1f, RZ ;  /* 0x0000001f03057819 */ /* 0x000fe400000006ff */
[----:B------:R-:W-:-:S04]  /*8190*/  LEA R6, R0, R7, 0x3 ;  /* 0x0000000700067211 */ /* 0x000fc800078e18ff */
[----:B------:R-:W1:Y:S02]  /*81a0*/  SYNCS.PHASECHK.TRANS64.TRYWAIT P4, [R6+URZ+0x23028], R5 ;  /* 0x02302805060075a7 */ /* 0x000e64000808017f */
[----:B-1----:R-:W-:Y:S05]  /*81b0*/  @!P4 BRA `(.L_x_86) ;  /* 0x0000000c0000c947 */ /* 0x002fea0003800000 */
.L_x_105:
[----:B-1----:R-:W-:-:S04]  /*81c0*/  @P2 MOV R5, 0x5000 ;  /* 0x0000500000052802 */ /* 0x002fc80000000f00 */
[----:B------:R1:W-:Y:S02]  /*81d0*/  @P2 SYNCS.ARRIVE.TRANS64 RZ, [R6+URZ+0x23000], R5 ;  /* 0x0230000506ff29a7 */ /* 0x0003e4000800003f */
[----:B-1----:R-:W-:-:S04]  /*81e0*/  PRMT R5, R2, 0x9910, RZ ;  /* 0x0000991002057816 */ /* 0x002fc800000000ff */
[----:B------:R-:W-:-:S13]  /*81f0*/  ISETP.NE.AND P4, PT, R5, 0x2, PT ;  /* 0x000000020500780c */ /* 0x000fda0003f85270 */
[----:B------:R-:W-:Y:S05]  /*8200*/  @P4 BRA `(.L_x_87) ;  /* 0x0000000000044947 */ /* 0x000fea0003800000 */
[----:B------:R-:W-:Y:S01]  /*8210*/  BPT.TRAP 0x1 ;  /* 0x000000040000795c */ /* 0x000fe20000300000 */
.L_x_87:
[----:B------:R-:W-:Y:S05]  /*8220*/  @P0 BRA `(.L_x_88) ;  /* 0x0000000000040947 */ /* 0x000fea0003800000 */
[----:B------:R-:W-:Y:S01]  /*8230*/  BPT.TRAP 0x1 ;  /* 0x000000040000795c */ /* 0x000fe20000300000 */
.L_x_88:
[----:B------:R-:W-:Y:S01]  /*8240*/  IMAD R7, R0, 0x5000, R7 ;  /* 0x0000500000077824 */ /* 0x000fe200078e0207 */
[----:B------:R-:W-:Y:S01]  /*8250*/  R2UR UR49, R6 ;  /* 0x00000000063172ca */ /* 0x000fe200000e0000 */
[----:B------:R-:W-:Y:S01]  /*8260*/  ULDC.64 UR6, c[0x0][0x198] ;  /* 0x0000660000067ab9 */ /* 0x000fe20000000a00 */
[----:B------:R-:W-:Y:S01]  /*8270*/  R2UR UR51, R8 ;  /* 0x00000000083372ca */ /* 0x000fe200000e0000 */
[----:B------:R-:W-:Y:S01]  /*8280*/  UIADD3 UR6, UP0, UR6, 0x1f0, URZ ;  /* 0x000001f006067890 */ /* 0x000fe2000ff1e03f */
[----:B------:R-:W-:Y:S01]  /*8290*/  R2UR UR16, R7 ;  /* 0x00000000071072ca */ /* 0x000fe200000e0000 */
[----:B------:R-:W-:Y:S01]  /*82a0*/  UMOV UR8, 0x0 ;  /* 0x0000000000087882 */ /* 0x000fe20000000000 */
[----:B------:R-:W-:Y:S01]  /*82b0*/  UMOV UR9, 0x10000000 ;  /* 0x1000000000097882 */ /* 0x000fe20000000000 */
[----:B------:R-:W-:Y:S01]  /*82c0*/  UIADD3.X UR7, URZ, UR7, URZ, UP0, !UPT ;  /* 0x000000073f077290 */ /* 0x000fe200087fe43f */
[----:B------:R-:W-:Y:S01]  /*82d0*/  IADD3 R5, R0, 0x1, RZ ;  /* 0x0000000100057810 */ /* 0x000fe20007ffe0ff */
[----:B------:R-:W-:Y:S01]  /*82e0*/  UMOV UR50, URZ ;  /* 0x0000003f00327c82 */ /* 0x000fe20008000000 */
[----:B------:R-:W-:Y:S01]  /*82f0*/  UMOV UR42, 0x20 ;  /* 0x00000020002a7882 */ /* 0x000fe20000000000 */
[----:B------:R-:W-:Y:S01]  /*8300*/  UMOV UR44, UR52 ;  /* 0x00000034002c7c82 */ /* 0x000fe20008000000 */
[----:B------:R-:W-:Y:S01]  /*8310*/  UMOV UR45, UR53 ;  /* 0x00000035002d7c82 */ /* 0x000fe20008000000 */
[----:B------:R-:W-:Y:S01]  /*8320*/  UIADD3 UR49, UR49, 0x23000, URZ ;  /* 0x0002300031317890 */ /* 0x000fe2000fffe03f */
[----:B------:R-:W-:Y:S01]  /*8330*/  ISETP.NE.AND P4, PT, R5, 0x5, PT ;  /* 0x000000050500780c */ /* 0x000fe20003f85270 */
[----:B------:R-:W-:-:S02]  /*8340*/  USHF.L.U32 UR51, UR51, 0x6, URZ ;  /* 0x0000000633337899 */ /* 0x000fc4000800063f */
[----:B------:R-:W-:Y:S01]  /*8350*/  UIADD3 UR48, UR16, 0xa000, URZ ;  /* 0x0000a00010307890 */ /* 0x000fe2000fffe03f */
[----:B------:R-:W-:Y:S01]  /*8360*/  SEL R0, RZ, 0x1, P4 ;  /* 0x00000001ff007807 */ /* 0x000fe20002000000 */
[----:B------:R-:W-:Y:S02]  /*8370*/  UIADD3 UR40, UR16, 0xb000, URZ ;  /* 0x0000b00010287890 */ /* 0x000fe4000fffe03f */
[----:B------:R-:W-:Y:S01]  /*8380*/  UIADD3 UR32, UR16, 0xc000, URZ ;  /* 0x0000c00010207890 */ /* 0x000fe2000fffe03f */
[----:B------:R-:W-:Y:S01]  /*8390*/  LOP3.LUT R3, R3, R0, RZ, 0x3c, !PT ;  /* 0x0000000003037212 */ /* 0x000fe200078e3cff */
[----:B------:R-:W-:Y:S01]  /*83a0*/  UIADD3 UR24, UR16, 0xd000, URZ ;  /* 0x0000d00010187890 */ /* 0x000fe2000fffe03f */
[----:B------:R-:W-:Y:S01]  /*83b0*/  SEL R0, R5, RZ, P4 ;  /* 0x000000ff05007207 */ /* 0x000fe20002000000 */
        /* <DEDUP_REMOVED lines=24> */
.L_x_85:
[----:B------:R-:W-:Y:S05]  /*8540*/  BSYNC B1 ;  /* 0x0000000000017941 */ /* 0x000fea0003800000 */
.L_x_84:
[----:B------:R-:W-:Y:S01]  /*8550*/  ISETP.LT.OR P4, PT, R4, 0x4, !P3 ;  /* 0x000000040400780c */ /* 0x000fe20005f81670 */
[----:B------:R-:W-:-:S12]  /*8560*/  BSSY B1, `(.L_x_89) ;  /* 0x0000042000017945 */ /* 0x000fd80003800000 */
[----:B------:R-:W-:Y:S05]  /*8570*/  @P4 BRA `(.L_x_90) ;  /* 0x0000000400004947 */ /* 0x000fea0003800000 */
[----:B------:R-:W1:Y:S01]  /*8580*/  S2R R6, SR_CgaCtaId ;  /* 0x0000000000067919 */ /* 0x000e620000008800 */
[----:B------:R-:W-:Y:S02]  /*8590*/  MOV R5, 0x400 ;  /* 0x0000040000057802 */ /* 0x000fe40000000f00 */
[----:B------:R-:W-:Y:S02]  /*85a0*/  SHF.L.U32 R7, R3, 0x1f, RZ ;  /* 0x0000001f03077819 */ /* 0x000fe400000006ff */
[----:B-1----:R-:W-:-:S04]  /*85b0*/  LEA R5, R6, R5, 0x18 ;  /* 0x0000000506057211 */ /* 0x002fc800078ec0ff */
[----:B------:R-:W-:-:S04]  /*85c0*/  LEA R6, R0, R5, 0x3 ;  /* 0x0000000500067211 */ /* 0x000fc800078e18ff */
[----:B------:R-:W1:Y:S02]  /*85d0*/  SYNCS.PHASECHK.TRANS64.TRYWAIT P4, [R6+URZ+0x23028], R7 ;  /* 0x02302807060075a7 */ /* 0x000e64000808017f */
[----:B-1----:R-:W-:Y:S05]  /*85e0*/  @!P4 BRA `(.L_x_91) ;  /* 0x000000080008c947 */ /* 0x002fea0003800000 */
.L_x_106:
[----:B-1----:R-:W-:-:S04]  /*85f0*/  @P1 MOV R7, 0x5000 ;  /* 0x0000500000071802 */ /* 0x002fc80000000f00 */
[----:B------:R1:W-:Y:S02]  /*8600*/  @P1 SYNCS.ARRIVE.TRANS64 RZ, [R6+URZ+0x23000], R7 ;  /* 0x0230000706ff19a7 */ /* 0x0003e4000800003f */
[----:B-1----:R-:W-:-:S04]  /*8610*/  PRMT R7, R2, 0x9910, RZ ;  /* 0x0000991002077816 */ /* 0x002fc800000000ff */
[----:B------:R-:W-:-:S13]  /*8620*/  ISETP.NE.AND P4, PT, R7, 0x2, PT ;  /* 0x000000020700780c */ /* 0x000fda0003f85270 */
[----:B------:R-:W-:Y:S05]  /*8630*/  @P4 BRA `(.L_x_92) ;  /* 0x0000000000044947 */ /* 0x000fea0003800000 */
[----:B------:R-:W-:Y:S01]  /*8640*/  BPT.TRAP 0x1 ;  /* 0x000000040000795c */ /* 0x000fe20000300000 */
.L_x_92:
[----:B------:R-:W-:Y:S05]  /*8650*/  @P0 BRA `(.L_x_93) ;  /* 0x0000000000040947 */ /* 0x000fea0003800000 */
[----:B------:R-:W-:Y:S01]  /*8660*/  BPT.TRAP 0x1 ;  /* 0x000000040000795c */ /* 0x000fe20000300000 */
.L_x_93:
        /* <DEDUP_REMOVED lines=16> */
[----:B------:R-:W-:Y:S01]  /*8770*/  USHF.L.U32 UR51, UR51, 0x6, URZ ;  /* 0x0000000633337899 */ /* 0x000fe2000800063f */
[----:B------:R-:W-:Y:S01]  /*8780*/  IADD3 R8, R8, 0x1, RZ ;  /* 0x0000000108087810 */ /* 0x000fe20007ffe0ff */
[----:B------:R-:W-:Y:S01]  /*8790*/  UIADD3 UR48, UR16, 0xa000, URZ ;  /* 0x0000a00010307890 */ /* 0x000fe2000fffe03f */
[----:B------:R-:W-:Y:S01]  /*87a0*/  SEL R6, RZ, 0x1, P4 ;  /* 0x00000001ff067807 */ /* 0x000fe20002000000 */
[----:B------:R-:W-:Y:S01]  /*87b0*/  UIADD3 UR40, UR16, 0xb000, URZ ;  /* 0x0000b00010287890 */ /* 0x000fe2000fffe03f */
[----:B------:R-:W-:Y:S01]  /*87c0*/  SEL R0, R0, RZ, P4 ;  /* 0x000000ff00007207 */ /* 0x000fe20002000000 */
[----:B------:R-:W-:Y:S01]  /*87d0*/  UIADD3 UR32, UR16, 0xc000, URZ ;  /* 0x0000c00010207890 */ /* 0x000fe2000fffe03f */
[----:B------:R-:W-:Y:S01]  /*87e0*/  LOP3.LUT R3, R3, R6, RZ, 0x3c, !PT ;  /* 0x0000000603037212 */ /* 0x000fe200078e3cff */
[----:B------:R-:W-:-:S02]  /*87f0*/  UIADD3 UR24, UR16, 0xd000, URZ ;  /* 0x0000d00010187890 */ /* 0x000fc4000fffe03f */
        /* <DEDUP_REMOVED lines=24> */
.L_x_90:
[----:B------:R-:W-:Y:S05]  /*8980*/  BSYNC B1 ;  /* 0x0000000000017941 */ /* 0x000fea0003800000 */
.L_x_89:
[C---:B------:R-:W-:Y:S02]  /*8990*/  ISETP.GT.AND P4, PT, R4.reuse, 0x4, PT ;  /* 0x000000040400780c */ /* 0x040fe40003f84270 */
[----:B------:R-:W-:-:S11]  /*89a0*/  IADD3 R4, R4, -0x2, RZ ;  /* 0xfffffffe04047810 */ /* 0x000fd60007ffe0ff */
[----:B------:R-:W-:Y:S05]  /*89b0*/  @P4 BRA `(.L_x_94) ;  /* 0xfffffff400dc4947 */ /* 0x000fea000383ffff */
[----:B------:R-:W-:Y:S05]  /*89c0*/  BSYNC B0 ;  /* 0x0000000000007941 */ /* 0x000fea0003800000 */
.L_x_83:
[----:B------:R-:W-:Y:S05]  /*89d0*/  EXIT ;  /* 0x000000000000794d */ /* 0x000fea0003800000 */
.L_x_15:
[----:B--2---:R-:W-:-:S04]  /*89e0*/  MOV R3, UR8 ;  /* 0x0000000800037c02 */ /* 0x004fc80008000f00 */
[----:B------:R2:W3:Y:S03]  /*89f0*/  SYNCS.PHASECHK.TRANS64.TRYWAIT P1, [R3+URZ+0x23050], R0 ;  /* 0x02305000030075a7 */ /* 0x0004e6000802017f */
[----:B---3--:R-:W-:Y:S05]  /*8a00*/  @!P1 NANOSLEEP.SYNCS 0x989680 ;  /* 0x009896800000995d */ /* 0x008fea0003900000 */
[----:B------:R-:W3:Y:S02]  /*8a10*/  @!P1 SYNCS.PHASECHK.TRANS64 P1, [R3+URZ+0x23050], R0 ;  /* 0x02305000030095a7 */ /* 0x000ee4000802007f */
[----:B---3--:R-:W-:Y:S05]  /*8a20*/  @!P1 BRA `(.L_x_15) ;  /* 0xfffffffc00ec9947 */ /* 0x008fea000383ffff */
[----:B------:R-:W-:Y:S05]  /*8a30*/  BRA `(.L_x_95) ;  /* 0xffffff8000cc7947 */ /* 0x000fea000383ffff */
.L_x_17:
[----:B--2---:R-:W-:-:S04]  /*8a40*/  MOV R3, UR36 ;  /* 0x0000002400037c02 */ /* 0x004fc80008000f00 */
[----:B------:R2:W3:Y:S03]  /*8a50*/  SYNCS.PHASECHK.TRANS64.TRYWAIT P1, [R3+URZ+0x23000], R56 ;  /* 0x02300038030075a7 */ /* 0x0004e6000802017f */
[----:B---3--:R-:W-:Y:S05]  /*8a60*/  @!P1 NANOSLEEP.SYNCS 0x989680 ;  /* 0x009896800000995d */ /* 0x008fea0003900000 */
[----:B------:R-:W3:Y:S02]  /*8a70*/  @!P1 SYNCS.PHASECHK.TRANS64 P1, [R3+URZ+0x23000], R56 ;  /* 0x02300038030095a7 */ /* 0x000ee4000802007f */
[----:B---3--:R-:W-:Y:S05]  /*8a80*/  @!P1 BRA `(.L_x_17) ;  /* 0xfffffffc00ec9947 */ /* 0x008fea000383ffff */
[----:B------:R-:W-:Y:S05]  /*8a90*/  BRA `(.L_x_96) ;  /* 0xffffff8000d07947 */ /* 0x000fea000383ffff */
.L_x_18:
[----:B--2---:R-:W-:-:S04]  /*8aa0*/  MOV R3, UR5 ;  /* 0x0000000500037c02 */ /* 0x004fc80008000f00 */
[----:B------:R2:W3:Y:S03]  /*8ab0*/  SYNCS.PHASECHK.TRANS64.TRYWAIT P1, [R3+URZ], R0 ;  /* 0x00000000030075a7 */ /* 0x0004e6000802017f */
[----:B---3--:R-:W-:Y:S05]  /*8ac0*/  @!P1 NANOSLEEP.SYNCS 0x989680 ;  /* 0x009896800000995d */ /* 0x008fea0003900000 */
[----:B------:R-:W3:Y:S02]  /*8ad0*/  @!P1 SYNCS.PHASECHK.TRANS64 P1, [R3+URZ], R0 ;  /* 0x00000000030095a7 */ /* 0x000ee4000802007f */
[----:B---3--:R-:W-:Y:S05]  /*8ae0*/  @!P1 BRA `(.L_x_18) ;  /* 0xfffffffc00ec9947 */ /* 0x008fea000383ffff */
[----:B------:R-:W-:Y:S05]  /*8af0*/  BRA `(.L_x_97) ;  /* 0xffffff8000d47947 */ /* 0x000fea000383ffff */
.L_x_20:
[----:B-1----:R-:W-:-:S04]  /*8b00*/  MOV R5, UR36 ;  /* 0x0000002400057c02 */ /* 0x002fc80008000f00 */
[----:B------:R1:W2:Y:S03]  /*8b10*/  SYNCS.PHASECHK.TRANS64.TRYWAIT P1, [R5+URZ+0x23008], R56 ;  /* 0x02300838050075a7 */ /* 0x0002a6000802017f */
[----:B--2---:R-:W-:Y:S05]  /*8b20*/  @!P1 NANOSLEEP.SYNCS 0x989680 ;  /* 0x009896800000995d */ /* 0x004fea0003900000 */
[----:B------:R-:W2:Y:S02]  /*8b30*/  @!P1 SYNCS.PHASECHK.TRANS64 P1, [R5+URZ+0x23008], R56 ;  /* 0x02300838050095a7 */ /* 0x000ea4000802007f */
[----:B--2---:R-:W-:Y:S05]  /*8b40*/  @!P1 BRA `(.L_x_20) ;  /* 0xfffffffc00ec9947 */ /* 0x004fea000383ffff */
[----:B------:R-:W-:Y:S05]  /*8b50*/  BRA `(.L_x_98) ;  /* 0xffffff9800807947 */ /* 0x000fea000383ffff */
.L_x_25:
[----:B-1----:R-:W-:-:S04]  /*8b60*/  MOV R4, UR10 ;  /* 0x0000000a00047c02 */ /* 0x002fc80008000f00 */
[----:B------:R1:W2:Y:S03]  /*8b70*/  SYNCS.PHASECHK.TRANS64.TRYWAIT P2, [R4+URZ+0x23000], R3 ;  /* 0x02300003040075a7 */ /* 0x0002a6000804017f */
[----:B--2---:R-:W-:Y:S05]  /*8b80*/  @!P2 NANOSLEEP.SYNCS 0x989680 ;  /* 0x009896800000a95d */ /* 0x004fea0003900000 */
[----:B------:R-:W2:Y:S02]  /*8b90*/  @!P2 SYNCS.PHASECHK.TRANS64 P2, [R4+URZ+0x23000], R3 ;  /* 0x023000030400a5a7 */ /* 0x000ea4000804007f */
[----:B--2---:R-:W-:Y:S05]  /*8ba0*/  @!P2 BRA `(.L_x_25) ;  /* 0xfffffffc00eca947 */ /* 0x004fea000383ffff */
[----:B------:R-:W-:Y:S05]  /*8bb0*/  BRA `(.L_x_99) ;  /* 0xffffffa0006c7947 */ /* 0x000fea000383ffff */
.L_x_29:
[----:B-1----:R-:W-:-:S04]  /*8bc0*/  MOV R8, UR11 ;  /* 0x0000000b00087c02 */ /* 0x002fc80008000f00 */
[----:B------:R1:W2:Y:S03]  /*8bd0*/  SYNCS.PHASECHK.TRANS64.TRYWAIT P2, [R8+URZ+0x23000], R9 ;  /* 0x02300009080075a7 */ /* 0x0002a6000804017f */
[----:B--2---:R-:W-:Y:S05]  /*8be0*/  @!P2 NANOSLEEP.SYNCS 0x989680 ;  /* 0x009896800000a95d */ /* 0x004fea0003900000 */
[----:B------:R-:W2:Y:S02]  /*8bf0*/  @!P2 SYNCS.PHASECHK.TRANS64 P2, [R8+URZ+0x23000], R9 ;  /* 0x023000090800a5a7 */ /* 0x000ea4000804007f */
[----:B--2---:R-:W-:Y:S05]  /*8c00*/  @!P2 BRA `(.L_x_29) ;  /* 0xfffffffc00eca947 */ /* 0x004fea000383ffff */
[----:B------:R-:W-:Y:S05]  /*8c10*/  BRA `(.L_x_28) ;  /* 0xffffffb800bc7947 */ /* 0x000fea000383ffff */
.L_x_45:
[----:B-1----:R-:W-:-:S04]  /*8c20*/  MOV R3, UR4 ;  /* 0x0000000400037c02 */ /* 0x002fc80008000f00 */
[----:B------:R1:W2:Y:S03]  /*8c30*/  SYNCS.PHASECHK.TRANS64.TRYWAIT P0, [R3+URZ+0x23098], R0 ;  /* 0x02309800030075a7 */ /* 0x0002a6000800017f */
[----:B--2---:R-:W-:Y:S05]  /*8c40*/  @!P0 NANOSLEEP.SYNCS 0x989680 ;  /* 0x009896800000895d */ /* 0x004fea0003900000 */
[----:B------:R-:W2:Y:S02]  /*8c50*/  @!P0 SYNCS.PHASECHK.TRANS64 P0, [R3+URZ+0x23098], R0 ;  /* 0x02309800030085a7 */ /* 0x000ea4000800007f */
[----:B--2---:R-:W-:Y:S05]  /*8c60*/  @!P0 BRA `(.L_x_45) ;  /* 0xfffffffc00ec8947 */ /* 0x004fea000383ffff */
[----:B------:R-:W-:Y:S05]  /*8c70*/  BRA `(.L_x_100) ;  /* 0xffffffc800f07947 */ /* 0x000fea000383ffff */
.L_x_65:
[----:B--2---:R2:W4:Y:S02]  /*8c80*/  SYNCS.PHASECHK.TRANS64.TRYWAIT P0, [R3+URZ+0x23060], R2 ;  /* 0x02306002030075a7 */ /* 0x004524000800017f */
[----:B----4-:R-:W-:Y:S05]  /*8c90*/  @!P0 NANOSLEEP.SYNCS 0x989680 ;  /* 0x009896800000895d */ /* 0x010fea0003900000 */
[----:B------:R-:W4:Y:S02]  /*8ca0*/  @!P0 SYNCS.PHASECHK.TRANS64 P0, [R3+URZ+0x23060], R2 ;  /* 0x02306002030085a7 */ /* 0x000f24000800007f */
[----:B----4-:R-:W-:Y:S05]  /*8cb0*/  @!P0 BRA `(.L_x_65) ;  /* 0xfffffffc00f08947 */ /* 0x010fea000383ffff */
[----:B------:R-:W-:Y:S05]  /*8cc0*/  BRA `(.L_x_101) ;  /* 0xffffffe000f47947 */ /* 0x000fea000383ffff */
.L_x_70:
[----:B-1----:R1:W2:Y:S02]  /*8cd0*/  SYNCS.PHASECHK.TRANS64.TRYWAIT P0, [R0+URZ+0x23028], R5 ;  /* 0x02302805000075a7 */ /* 0x0022a4000800017f */
[----:B--2---:R-:W-:Y:S05]  /*8ce0*/  @!P0 NANOSLEEP.SYNCS 0x989680 ;  /* 0x009896800000895d */ /* 0x004fea0003900000 */
[----:B------:R-:W2:Y:S02]  /*8cf0*/  @!P0 SYNCS.PHASECHK.TRANS64 P0, [R0+URZ+0x23028], R5 ;  /* 0x02302805000085a7 */ /* 0x000ea4000800007f */
[----:B--2---:R-:W-:Y:S05]  /*8d00*/  @!P0 BRA `(.L_x_70) ;  /* 0xfffffffc00f08947 */ /* 0x004fea000383ffff */
[----:B------:R-:W-:Y:S05]  /*8d10*/  BRA `(.L_x_102) ;  /* 0xffffffe400e07947 */ /* 0x000fea000383ffff */
.L_x_75:
[----:B-1----:R1:W2:Y:S02]  /*8d20*/  SYNCS.PHASECHK.TRANS64.TRYWAIT P0, [R4+URZ+0x23060], R5 ;  /* 0x02306005040075a7 */ /* 0x0022a4000800017f */
[----:B--2---:R-:W-:Y:S05]  /*8d30*/  @!P0 NANOSLEEP.SYNCS 0x989680 ;  /* 0x009896800000895d */ /* 0x004fea0003900000 */
[----:B------:R-:W2:Y:S02]  /*8d40*/  @!P0 SYNCS.PHASECHK.TRANS64 P0, [R4+URZ+0x23060], R5 ;  /* 0x02306005040085a7 */ /* 0x000ea4000800007f */
[----:B--2---:R-:W-:Y:S05]  /*8d50*/  @!P0 BRA `(.L_x_75) ;  /* 0xfffffffc00f08947 */ /* 0x004fea000383ffff */
[----:B------:R-:W-:Y:S05]  /*8d60*/  BRA `(.L_x_103) ;  /* 0xffffffe800cc7947 */ /* 0x000fea000383ffff */
.L_x_80:
[----:B-1----:R1:W2:Y:S02]  /*8d70*/  SYNCS.PHASECHK.TRANS64.TRYWAIT P0, [R3+URZ+0x23028], R4 ;  /* 0x02302804030075a7 */ /* 0x0022a4000800017f */
[----:B--2---:R-:W-:Y:S05]  /*8d80*/  @!P0 NANOSLEEP.SYNCS 0x989680 ;  /* 0x009896800000895d */ /* 0x004fea0003900000 */
[----:B------:R-:W2:Y:S02]  /*8d90*/  @!P0 SYNCS.PHASECHK.TRANS64 P0, [R3+URZ+0x23028], R4 ;  /* 0x02302804030085a7 */ /* 0x000ea4000800007f */
[----:B--2---:R-:W-:Y:S05]  /*8da0*/  @!P0 BRA `(.L_x_80) ;  /* 0xfffffffc00f08947 */ /* 0x004fea000383ffff */
[----:B------:R-:W-:Y:S05]  /*8db0*/  BRA `(.L_x_104) ;  /* 0xffffffec00c47947 */ /* 0x000fea000383ffff */
.L_x_86:
[----:B-1----:R1:W2:Y:S02]  /*8dc0*/  SYNCS.PHASECHK.TRANS64.TRYWAIT P4, [R6+URZ+0x23028], R5 ;  /* 0x02302805060075a7 */ /* 0x0022a4000808017f */
[----:B--2---:R-:W-:Y:S05]  /*8dd0*/  @!P4 NANOSLEEP.SYNCS 0x989680 ;  /* 0x009896800000c95d */ /* 0x004fea0003900000 */
[----:B------:R-:W2:Y:S02]  /*8de0*/  @!P4 SYNCS.PHASECHK.TRANS64 P4, [R6+URZ+0x23028], R5 ;  /* 0x023028050600c5a7 */ /* 0x000ea4000808007f */
[----:B--2---:R-:W-:Y:S05]  /*8df0*/  @!P4 BRA `(.L_x_86) ;  /* 0xfffffffc00f0c947 */ /* 0x004fea000383ffff */
[----:B------:R-:W-:Y:S05]  /*8e00*/  BRA `(.L_x_105) ;  /* 0xfffffff000ec7947 */ /* 0x000fea000383ffff */
.L_x_91:
[----:B-1----:R1:W2:Y:S02]  /*8e10*/  SYNCS.PHASECHK.TRANS64.TRYWAIT P4, [R6+URZ+0x23028], R7 ;  /* 0x02302807060075a7 */ /* 0x0022a4000808017f */
[----:B--2---:R-:W-:Y:S05]  /*8e20*/  @!P4 NANOSLEEP.SYNCS 0x989680 ;  /* 0x009896800000c95d */ /* 0x004fea0003900000 */
[----:B------:R-:W2:Y:S02]  /*8e30*/  @!P4 SYNCS.PHASECHK.TRANS64 P4, [R6+URZ+0x23028], R7 ;  /* 0x023028070600c5a7 */ /* 0x000ea4000808007f */
[----:B--2---:R-:W-:Y:S05]  /*8e40*/  @!P4 BRA `(.L_x_91) ;  /* 0xfffffffc00f0c947 */ /* 0x004fea000383ffff */
[----:B------:R-:W-:Y:S05]  /*8e50*/  BRA `(.L_x_106) ;  /* 0xfffffff400e47947 */ /* 0x000fea000383ffff */
        .weak           $__internal_0_$__cuda_sm20_rcp_rn_f32_slowpath
        .type           $__internal_0_$__cuda_sm20_rcp_rn_f32_slowpath,@function
        .size           $__internal_0_$__cuda_sm20_rcp_rn_f32_slowpath,(.L_x_112 - $__internal_0_$__cuda_sm20_rcp_rn_f32_slowpath)
$__internal_0_$__cuda_sm20_rcp_rn_f32_slowpath:
[----:B------:R-:W-:Y:S01]  /*8e60*/  SHF.L.U32 R0, R2, 0x1, RZ ;  /* 0x0000000102007819 */ /* 0x000fe200000006ff */
[----:B------:R-:W-:Y:S03]  /*8e70*/  BSSY B2, `(.L_x_107) ;  /* 0x0000030000027945 */ /* 0x000fe60003800000 */
[----:B------:R-:W-:-:S04]  /*8e80*/  SHF.R.U32.HI R16, RZ, 0x18, R0 ;  /* 0x00000018ff107819 */ /* 0x000fc80000011600 */
[----:B------:R-:W-:-:S13]  /*8e90*/  ISETP.NE.U32.AND P0, PT, R16, RZ, PT ;  /* 0x000000ff1000720c */ /* 0x000fda0003f05070 */
[----:B------:R-:W-:Y:S05]  /*8ea0*/  @P0 BRA `(.L_x_108) ;  /* 0x0000000000280947 */ /* 0x000fea0003800000 */
[----:B------:R-:W-:-:S04]  /*8eb0*/  SHF.L.U32 R0, R2, 0x1, RZ ;  /* 0x0000000102007819 */ /* 0x000fc800000006ff */
[----:B------:R-:W-:-:S13]  /*8ec0*/  ISETP.NE.AND P0, PT, R0, RZ, PT ;  /* 0x000000ff0000720c */ /* 0x000fda0003f05270 */
[----:B------:R-:W-:Y:S01]  /*8ed0*/  @P0 FFMA R6, R2, 1.84467440737095516160e+19, RZ ;  /* 0x5f80000002060823 */ /* 0x000fe200000000ff */
[----:B------:R-:W-:Y:S08]  /*8ee0*/  @!P0 MUFU.RCP R5, R2 ;  /* 0x0000000200058308 */ /* 0x000ff00000001000 */
[----:B------:R-:W1:Y:S02]  /*8ef0*/  @P0 MUFU.RCP R7, R6 ;  /* 0x0000000600070308 */ /* 0x000e640000001000 */
[----:B-1----:R-:W-:-:S04]  /*8f00*/  @P0 FFMA R0, R6, R7, -1 ;  /* 0xbf80000006000423 */ /* 0x002fc80000000007 */
[----:B------:R-:W-:-:S04]  /*8f10*/  @P0 FADD.FTZ R0, -R0, -RZ ;  /* 0x800000ff00000221 */ /* 0x000fc80000010100 */
[----:B------:R-:W-:-:S04]  /*8f20*/  @P0 FFMA R0, R7, R0, R7 ;  /* 0x0000000007000223 */ /* 0x000fc80000000007 */
[----:B------:R-:W-:Y:S01]  /*8f30*/  @P0 FFMA R5, R0, 1.84467440737095516160e+19, RZ ;  /* 0x5f80000000050823 */ /* 0x000fe200000000ff */
[----:B------:R-:W-:Y:S06]  /*8f40*/  BRA `(.L_x_109) ;  /* 0x0000000000887947 */ /* 0x000fec0003800000 */
.L_x_108:
[----:B------:R-:W-:-:S04]  /*8f50*/  IADD3 R17, R16, -0xfd, RZ ;  /* 0xffffff0310117810 */ /* 0x000fc80007ffe0ff */
[----:B------:R-:W-:-:S13]  /*8f60*/  ISETP.GT.U32.AND P0, PT, R17, 0x1, PT ;  /* 0x000000011100780c */ /* 0x000fda0003f04070 */
[----:B------:R-:W-:Y:S05]  /*8f70*/  @P0 BRA `(.L_x_110) ;  /* 0x0000000000780947 */ /* 0x000fea0003800000 */
[----:B------:R-:W-:Y:S02]  /*8f80*/  LOP3.LUT R0, R2, 0x7fffff, RZ, 0xc0, !PT ;  /* 0x007fffff02007812 */ /* 0x000fe400078ec0ff */
[----:B------:R-:W-:Y:S02]  /*8f90*/  MOV R12, 0x3 ;  /* 0x00000003000c7802 */ /* 0x000fe40000000f00 */
[----:B------:R-:W-:Y:S02]  /*8fa0*/  LOP3.LUT R0, R0, 0x3f800000, RZ, 0xfc, !PT ;  /* 0x3f80000000007812 */ /* 0x000fe400078efcff */
[----:B------:R-:W-:Y:S02]  /*8fb0*/  SHF.L.U32 R12, R12, R17, RZ ;  /* 0x000000110c0c7219 */ /* 0x000fe400000006ff */
[----:B------:R-:W1:Y:S02]  /*8fc0*/  MUFU.RCP R5, R0 ;  /* 0x0000000000057308 */ /* 0x000e640000001000 */
[----:B-1----:R-:W-:-:S04]  /*8fd0*/  FFMA R6, R0, R5, -1 ;  /* 0xbf80000000067423 */ /* 0x002fc80000000005 */
[----:B------:R-:W-:-:S04]  /*8fe0*/  FADD.FTZ R6, -R6, -RZ ;  /* 0x800000ff06067221 */ /* 0x000fc80000010100 */
[CCC-:B------:R-:W-:Y:S01]  /*8ff0*/  FFMA.RM R7, R5.reuse, R6.reuse, R5.reuse ;  /* 0x0000000605077223 */ /* 0x1c0fe20000004005 */
[----:B------:R-:W-:-:S04]  /*9000*/  FFMA.RP R6, R5, R6, R5 ;  /* 0x0000000605067223 */ /* 0x000fc80000008005 */
[C---:B------:R-:W-:Y:S02]  /*9010*/  LOP3.LUT R5, R7.reuse, 0x7fffff, RZ, 0xc0, !PT ;  /* 0x007fffff07057812 */ /* 0x040fe400078ec0ff */
[----:B------:R-:W-:Y:S02]  /*9020*/  FSETP.NEU.FTZ.AND P0, PT, R7, R6, PT ;  /* 0x000000060700720b */ /* 0x000fe40003f1d000 */
[----:B------:R-:W-:Y:S02]  /*9030*/  LOP3.LUT R5, R5, 0x800000, RZ, 0xfc, !PT ;  /* 0x0080000005057812 */ /* 0x000fe400078efcff */
[----:B------:R-:W-:Y:S02]  /*9040*/  SEL R6, RZ, 0xffffffff, !P0 ;  /* 0xffffffffff067807 */ /* 0x000fe40004000000 */
[----:B------:R-:W-:Y:S02]  /*9050*/  LOP3.LUT R12, R12, R5, RZ, 0xc0, !PT ;  /* 0x000000050c0c7212 */ /* 0x000fe400078ec0ff */
[----:B------:R-:W-:-:S02]  /*9060*/  IADD3 R6, -R6, RZ, RZ ;  /* 0x000000ff06067210 */ /* 0x000fc40007ffe1ff */
[-C--:B------:R-:W-:Y:S02]  /*9070*/  SHF.R.U32.HI R12, RZ, R17.reuse, R12 ;  /* 0x00000011ff0c7219 */ /* 0x080fe4000001160c */
[----:B------:R-:W-:Y:S02]  /*9080*/  LOP3.LUT P1, RZ, R6, R17, R5, 0xf8, !PT ;  /* 0x0000001106ff7212 */ /* 0x000fe4000782f805 */
[C---:B------:R-:W-:Y:S02]  /*9090*/  LOP3.LUT P0, RZ, R12.reuse, 0x1, RZ, 0xc0, !PT ;  /* 0x000000010cff7812 */ /* 0x040fe4000780c0ff */
[----:B------:R-:W-:-:S04]  /*90a0*/  LOP3.LUT P2, RZ, R12, 0x2, RZ, 0xc0, !PT ;  /* 0x000000020cff7812 */ /* 0x000fc8000784c0ff */
[----:B------:R-:W-:Y:S02]  /*90b0*/  PLOP3.LUT P0, PT, P0, P1, P2, 0xe0, 0x0 ;  /* 0x000000000000781c */ /* 0x000fe40000703c20 */
[----:B------:R-:W-:Y:S02]  /*90c0*/  LOP3.LUT P1, RZ, R2, 0x7fffff, RZ, 0xc0, !PT ;  /* 0x007fffff02ff7812 */ /* 0x000fe4000782c0ff */
[----:B------:R-:W-:-:S04]  /*90d0*/  SEL R0, RZ, 0x1, !P0 ;  /* 0x00000001ff007807 */ /* 0x000fc80004000000 */
[----:B------:R-:W-:-:S04]  /*90e0*/  IADD3 R0, -R0, RZ, RZ ;  /* 0x000000ff00007210 */ /* 0x000fc80007ffe1ff */
[----:B------:R-:W-:Y:S02]  /*90f0*/  ISETP.GE.AND P0, PT, R0, RZ, PT ;  /* 0x000000ff0000720c */ /* 0x000fe40003f06270 */
[----:B------:R-:W-:-:S04]  /*9100*/  IADD3 R0, R16, -0xfc, RZ ;  /* 0xffffff0410007810 */ /* 0x000fc80007ffe0ff */
[----:B------:R-:W-:-:S07]  /*9110*/  SHF.R.U32.HI R5, RZ, R0, R5 ;  /* 0x00000000ff057219 */ /* 0x000fce0000011605 */
[----:B------:R-:W-:-:S04]  /*9120*/  @!P0 IADD3 R5, R5, 0x1, RZ ;  /* 0x0000000105058810 */ /* 0x000fc80007ffe0ff */
[----:B------:R-:W-:-:S04]  /*9130*/  @!P1 SHF.L.U32 R5, R5, 0x1, RZ ;  /* 0x0000000105059819 */ /* 0x000fc800000006ff */
[----:B------:R-:W-:Y:S01]  /*9140*/  LOP3.LUT R5, R5, 0x80000000, R2, 0xf8, !PT ;  /* 0x8000000005057812 */ /* 0x000fe200078ef802 */
[----:B------:R-:W-:Y:S06]  /*9150*/  BRA `(.L_x_109) ;  /* 0x0000000000047947 */ /* 0x000fec0003800000 */
.L_x_110:
[----:B------:R1:W2:Y:S02]  /*9160*/  MUFU.RCP R5, R2 ;  /* 0x0000000200057308 */ /* 0x0002a40000001000 */
.L_x_109:
[----:B------:R-:W-:Y:S05]  /*9170*/  BSYNC B2 ;  /* 0x0000000000027941 */ /* 0x000fea0003800000 */
.L_x_107:
[----:B------:R-:W-:Y:S02]  /*9180*/  MOV R6, R13 ;  /* 0x0000000d00067202 */ /* 0x000fe40000000f00 */
[----:B------:R-:W-:-:S04]  /*9190*/  MOV R7, 0x0 ;  /* 0x0000000000077802 */ /* 0x000fc80000000f00 */
[----:B-12---:R-:W-:Y:S05]  /*91a0*/  RET.REL.NODEC R6 `(_ZN7cutlass13device_kernelINS_4fmha6kernel28FmhaKernelTmaWarpSpecializedINS1_10collective30FmhaMainloopTmaWarpSpecializedINS_10bfloat16_tEffN4cute5tupleIJNS7_1CILi128EEENS9_ILi64EEENS9_ILi160EEEEEENS8_IJiNS9_ILi1EEENS8_IJiiEEEEEESG_SG_NS4_13DefaultFusionEJEEENS4_15FmhaFwdEpilogueIS6_fNS8_IJSB_SC_SB_EEEEENS2_23IndividualTileSchedulerEJEEEEEvNT_6ParamsE) ;  /* 0xffffff6c06947950 */ /* 0x006fea0003c3ffff */
.L_x_111:
[----:B------:R-:W-:-:S00]  /*91b0*/  BRA `(.L_x_111) ;  /* 0xfffffffc00fc7947 */ /* 0x000fc0000383ffff */
[----:B------:R-:W-:-:S00]  /*91c0*/  NOP ;  /* 0x0000000000007918 */ /* 0x000fc00000000000 */
        /* <DEDUP_REMOVED lines=11> */
.L_x_112:


//--------------------- .nv.global.init           --------------------------
	.section	.nv.global.init,"aw",@progbits
.nv.global.init:
	.type		$str$24,@object
	.size		$str$24,($str$25 - $str$24)
$str$24:
        /*0000*/ 	.byte	0x28, 0x61, 0x64, 0x64, 0x72, 0x65, 0x73, 0x73, 0x20, 0x26, 0x20, 0x6d, 0x61, 0x73, 0x6b, 0x29
        /*0010*/ 	.byte	0x20, 0x3d, 0x3d, 0x20, 0x30, 0x00
	.type		$str$25,@object
	.size		$str$25,(__unnamed_1 - $str$25)
$str$25:
        /*0016*/ 	.byte	0x2f, 0x74, 0x6d, 0x70, 0x2f, 0x63, 0x75, 0x74, 0x6c, 0x61, 0x73, 0x73, 0x5f, 0x73, 0x77, 0x65
        /*0026*/ 	.byte	0x65, 0x70, 0x5f, 0x73, 0x72, 0x63, 0x2f, 0x69, 0x6e, 0x63, 0x6c, 0x75, 0x64, 0x65, 0x2f, 0x63
        /*0036*/ 	.byte	0x75, 0x74, 0x65, 0x2f, 0x70, 0x6f, 0x69, 0x6e, 0x74, 0x65, 0x72, 0x5f, 0x66, 0x6c, 0x61, 0x67
        /*0046*/ 	.byte	0x67, 0x65, 0x64, 0x2e, 0x68, 0x70, 0x70, 0x00
	.type		__unnamed_1,@object
	.size		__unnamed_1,(__unnamed_2 - __unnamed_1)
__unnamed_1:
        /*004e*/ 	.byte	0x61, 0x75, 0x74, 0x6f, 0x20, 0x63, 0x75, 0x74, 0x65, 0x3a, 0x3a, 0x61, 0x73, 0x5f, 0x70, 0x6f
        /* <DEDUP_REMOVED lines=27> */
        /*020e*/ 	.byte	0x32, 0x30, 0x34, 0x38, 0x3e, 0x3e, 0x3e, 0x3e, 0x3e, 0x5d, 0x00
	.type		__unnamed_2,@object
	.size		__unnamed_2,(.L_1 - __unnamed_2)
__unnamed_2:
        /* <DEDUP_REMOVED lines=29> */
.L_1:


//--------------------- .nv.shared._ZN7cutlass13device_kernelINS_4fmha6kernel28FmhaKernelTmaWarpSpecializedINS1_10collective30FmhaMainloopTmaWarpSpecializedINS_10bfloat16_tEffN4cute5tupleIJNS7_1CILi128EEENS9_ILi64EEENS9_ILi160EEEEEENS8_IJiNS9_ILi1EEENS8_IJiiEEEEEESG_SG_NS4_13DefaultFusionEJEEENS4_15FmhaFwdEpilogueIS6_fNS8_IJSB_SC_SB_EEEEENS2_23IndividualTileSchedulerEJEEEEEvNT_6ParamsE --------------------------
	.section	.nv.shared._ZN7cutlass13device_kernelINS_4fmha6kernel28FmhaKernelTmaWarpSpecializedINS1_10collective30FmhaMainloopTmaWarpSpecializedINS_10bfloat16_tEffN4cute5tupleIJNS7_1CILi128EEENS9_ILi64EEENS9_ILi160EEEEEENS8_IJiNS9_ILi1EEENS8_IJiiEEEEEESG_SG_NS4_13DefaultFusionEJEEENS4_15FmhaFwdEpilogueIS6_fNS8_IJSB_SC_SB_EEEEENS2_23IndividualTileSchedulerEJEEEEEvNT_6ParamsE,"aw",@nobits
	.sectionflags	@""
	.align	16
	.zero		1024


//--------------------- .nv.shared.reserved.0     --------------------------
	.section	.nv.shared.reserved.0,"aw",@nobits
	.weak		__nv_reservedSMEM_offset_0_alias
	.size		__nv_reservedSMEM_offset_0_alias, 0, 0
	.other		__nv_reservedSMEM_offset_0_alias,@"STO_CUDA_RESERVED_SHARED STV_DEFAULT"
__nv_reservedSMEM_offset_0_alias:
	.zero		0


//--------------------- .nv.global                --------------------------
	.section	.nv.global,"aw",@nobits
.nv.global:
	.type		_ZN39_INTERNAL_8e7a071c_4_k_cu_8206cf82_27824cute1_E,@object
	.size		_ZN39_INTERNAL_8e7a071c_4_k_cu_8206cf82_27824cute1_E,(_ZN39_INTERNAL_8e7a071c_4_k_cu_8206cf82_27824cuda3std3__45__cpo6cbeginE - _ZN39_INTERNAL_8e7a071c_4_k_cu_8206cf82_27824cute1_E)
_ZN39_INTERNAL_8e7a071c_4_k_cu_8206cf82_27824cute1_E:
	.zero		1
	.type		_ZN39_INTERNAL_8e7a071c_4_k_cu_8206cf82_27824cuda3std3__45__cpo6cbeginE,@object
	.size		_ZN39_INTERNAL_8e7a071c_4_k_cu_8206cf82_27824cuda3std3__45__cpo6cbeginE,(_ZN39_INTERNAL_8e7a071c_4_k_cu_8206cf82_27824cuda3std3__48in_placeE - _ZN39_INTERNAL_8e7a071c_4_k_cu_8206cf82_27824cuda3std3__45__cpo6cbeginE)
_ZN39_INTERNAL_8e7a071c_4_k_cu_8206cf82_27824cuda3std3__45__cpo6cbeginE:
	.zero		1
	.type		_ZN39_INTERNAL_8e7a071c_4_k_cu_8206cf82_27824cuda3std3__48in_placeE,@object
	.size		_ZN39_INTERNAL_8e7a071c_4_k_cu_8206cf82_27824cuda3std3__48in_placeE,(_ZN39_INTERNAL_8e7a071c_4_k_cu_8206cf82_27824cuda3std6ranges3__45__cpo9iter_moveE - _ZN39_INTERNAL_8e7a071c_4_k_cu_8206cf82_27824cuda3std3__48in_placeE)
_ZN39_INTERNAL_8e7a071c_4_k_cu_8206cf82_27824cuda3std3__48in_placeE:
	.zero		1
	.type		_ZN39_INTERNAL_8e7a071c_4_k_cu_8206cf82_27824cuda3std6ranges3__45__cpo9iter_moveE,@object
	.size		_ZN39_INTERNAL_8e7a071c_4_k_cu_8206cf82_27824cuda3std6ranges3__45__cpo9iter_moveE,(_ZN39_INTERNAL_8e7a071c_4_k_cu_8206cf82_27824cuda3std3__45__cpo5beginE - _ZN39_INTERNAL_8e7a071c_4_k_cu_8206cf82_27824cuda3std6ranges3__45__cpo9iter_moveE)
_ZN39_INTERNAL_8e7a071c_4_k_cu_8206cf82_27824cuda3std6ranges3__45__cpo9iter_moveE:
	.zero		1
	.type		_ZN39_INTERNAL_8e7a071c_4_k_cu_8206cf82_27824cuda3std3__45__cpo5beginE,@object
	.size		_ZN39_INTERNAL_8e7a071c_4_k_cu_8206cf82_27824cuda3std3__45__cpo5beginE,(_ZN39_INTERNAL_8e7a071c_4_k_cu_8206cf82_27824cuda3std3__441_GLOBAL__N__8e7a071c_4_k_cu_8206cf82_27826ignoreE - _ZN39_INTERNAL_8e7a071c_4_k_cu_8206cf82_27824cuda3std3__45__cpo5beginE)
_ZN39_INTERNAL_8e7a071c_4_k_cu_8206cf82_27824cuda3std3__45__cpo5beginE:
	.zero		1
	.type		_ZN39_INTERNAL_8e7a071c_4_k_cu_8206cf82_27824cuda3std3__441_GLOBAL__N__8e7a071c_4_k_cu_8206cf82_27826ignoreE,@object
	.size		_ZN39_INTERNAL_8e7a071c_4_k_cu_8206cf82_27824cuda3std3__441_GLOBAL__N__8e7a071c_4_k_cu_8206cf82_27826ignoreE,(_ZN39_INTERNAL_8e7a071c_4_k_cu_8206cf82_27824cute7productE - _ZN39_INTERNAL_8e7a071c_4_k_cu_8206cf82_27824cuda3std3__441_GLOBAL__N__8e7a071c_4_k_cu_8206cf82_27826ignoreE)
_ZN39_INTERNAL_8e7a071c_4_k_cu_8206cf82_27824cuda3std3__441_GLOBAL__N__8e7a071c_4_k_cu_8206cf82_27826ignoreE:
	.zero		1
	.type		_ZN39_INTERNAL_8e7a071c_4_k_cu_8206cf82_27824cute7productE,@object
	.size		_ZN39_INTERNAL_8e7a071c_4_k_cu_8206cf82_27824cute7productE,(_ZN39_INTERNAL_8e7a071c_4_k_cu_8206cf82_27824cuda3std3__45__cpo3endE - _ZN39_INTERNAL_8e7a071c_4_k_cu_8206cf82_27824cute7productE)
_ZN39_INTERNAL_8e7a071c_4_k_cu_8206cf82_27824cute7productE:
	.zero		1
	.type		_ZN39_INTERNAL_8e7a071c_4_k_cu_8206cf82_27824cuda3std3__45__cpo3endE,@object
	.size		_ZN39_INTERNAL_8e7a071c_4_k_cu_8206cf82_27824cuda3std3__45__cpo3endE,(_ZN39_INTERNAL_8e7a071c_4_k_cu_8206cf82_27824cuda3std3__419piecewise_constructE - _ZN39_INTERNAL_8e7a071c_4_k_cu_8206cf82_27824cuda3std3__45__cpo3endE)
_ZN39_INTERNAL_8e7a071c_4_k_cu_8206cf82_27824cuda3std3__45__cpo3endE:
	.zero		1
	.type		_ZN39_INTERNAL_8e7a071c_4_k_cu_8206cf82_27824cuda3std3__419piecewise_constructE,@object
	.size		_ZN39_INTERNAL_8e7a071c_4_k_cu_8206cf82_27824cuda3std3__419piecewise_constructE,(_ZN39_INTERNAL_8e7a071c_4_k_cu_8206cf82_27824cuda3std3__45__cpo4cendE - _ZN39_INTERNAL_8e7a071c_4_k_cu_8206cf82_27824cuda3std3__419piecewise_constructE)
_ZN39_INTERNAL_8e7a071c_4_k_cu_8206cf82_27824cuda3std3__419piecewise_constructE:
	.zero		1
	.type		_ZN39_INTERNAL_8e7a071c_4_k_cu_8206cf82_27824cuda3std3__45__cpo4cendE,@object
	.size		_ZN39_INTERNAL_8e7a071c_4_k_cu_8206cf82_27824cuda3std3__45__cpo4cendE,(_ZN39_INTERNAL_8e7a071c_4_k_cu_8206cf82_27824cuda3std6ranges3__45__cpo4swapE - _ZN39_INTERNAL_8e7a071c_4_k_cu_8206cf82_27824cuda3std3__45__cpo4cendE)
_ZN39_INTERNAL_8e7a071c_4_k_cu_8206cf82_27824cuda3std3__45__cpo4cendE:
	.zero		1
	.type		_ZN39_INTERNAL_8e7a071c_4_k_cu_8206cf82_27824cuda3std6ranges3__45__cpo4swapE,@object
	.size		_ZN39_INTERNAL_8e7a071c_4_k_cu_8206cf82_27824cuda3std6ranges3__45__cpo4swapE,(.L_9 - _ZN39_INTERNAL_8e7a071c_4_k_cu_8206cf82_27824cuda3std6ranges3__45__cpo4swapE)
_ZN39_INTERNAL_8e7a071c_4_k_cu_8206cf82_27824cuda3std6ranges3__45__cpo4swapE:
	.zero		1
.L_9:


//--------------------- .nv.constant0._ZN7cutlass13device_kernelINS_4fmha6kernel28FmhaKernelTmaWarpSpecializedINS1_10collective30FmhaMainloopTmaWarpSpecializedINS_10bfloat16_tEffN4cute5tupleIJNS7_1CILi128EEENS9_ILi64EEENS9_ILi160EEEEEENS8_IJiNS9_ILi1EEENS8_IJiiEEEEEESG_SG_NS4_13DefaultFusionEJEEENS4_15FmhaFwdEpilogueIS6_fNS8_IJSB_SC_SB_EEEEENS2_23IndividualTileSchedulerEJEEEEEvNT_6ParamsE --------------------------
	.section	.nv.constant0._ZN7cutlass13device_kernelINS_4fmha6kernel28FmhaKernelTmaWarpSpecializedINS1_10collective30FmhaMainloopTmaWarpSpecializedINS_10bfloat16_tEffN4cute5tupleIJNS7_1CILi128EEENS9_ILi64EEENS9_ILi160EEEEEENS8_IJiNS9_ILi1EEENS8_IJiiEEEEEESG_SG_NS4_13DefaultFusionEJEEENS4_15FmhaFwdEpilogueIS6_fNS8_IJSB_SC_SB_EEEEENS2_23IndividualTileSchedulerEJEEEEEvNT_6ParamsE,"a",@progbits
	.sectionflags	@""
	.align	4
.nv.constant0._ZN7cutlass13device_kernelINS_4fmha6kernel28FmhaKernelTmaWarpSpecializedINS1_10collective30FmhaMainloopTmaWarpSpecializedINS_10bfloat16_tEffN4cute5tupleIJNS7_1CILi128EEENS9_ILi64EEENS9_ILi160EEEEEENS8_IJiNS9_ILi1EEENS8_IJiiEEEEEESG_SG_NS4_13DefaultFusionEJEEENS4_15FmhaFwdEpilogueIS6_fNS8_IJSB_SC_SB_EEEEENS2_23IndividualTileSchedulerEJEEEEEvNT_6ParamsE:
	.zero		2688


//--------------------- SYMBOLS --------------------------

	.type		.nv.reservedSmem.offset0,@object
	.size		.nv.reservedSmem.offset0,0x4
	.type		__assertfail,@function
